//
// Generated by NVIDIA NVVM Compiler
//
// Compiler Build ID: CL-36424714
// Cuda compilation tools, release 13.0, V13.0.88
// Based on NVVM 20.0.0
//

.version 9.0
.target sm_100
.address_size 64

	// .globl	_Z18Convolution_KernelP6uchar3iiiS0_
.const .align 4 .b8 dc_filter[36];
.extern .shared .align 16 .b8 s_inPixels[];

.visible .entry _Z18Convolution_KernelP6uchar3iiiS0_(
	.param .u64 .ptr .align 1 _Z18Convolution_KernelP6uchar3iiiS0__param_0,
	.param .u32 _Z18Convolution_KernelP6uchar3iiiS0__param_1,
	.param .u32 _Z18Convolution_KernelP6uchar3iiiS0__param_2,
	.param .u32 _Z18Convolution_KernelP6uchar3iiiS0__param_3,
	.param .u64 .ptr .align 1 _Z18Convolution_KernelP6uchar3iiiS0__param_4
)
{
	.reg .pred 	%p<19>;
	.reg .b16 	%rs<49>;
	.reg .b32 	%r<96>;
	.reg .b32 	%f<174>;
	.reg .b64 	%rd<35>;

	ld.param.u64 	%rd5, [_Z18Convolution_KernelP6uchar3iiiS0__param_0];
	ld.param.u32 	%r43, [_Z18Convolution_KernelP6uchar3iiiS0__param_1];
	ld.param.u32 	%r46, [_Z18Convolution_KernelP6uchar3iiiS0__param_2];
	ld.param.u32 	%r45, [_Z18Convolution_KernelP6uchar3iiiS0__param_3];
	ld.param.u64 	%rd6, [_Z18Convolution_KernelP6uchar3iiiS0__param_4];
	mov.u32 	%r1, %tid.x;
	mov.u32 	%r47, %ctaid.x;
	mov.u32 	%r2, %ntid.x;
	mad.lo.s32 	%r3, %r47, %r2, %r1;
	mov.u32 	%r4, %tid.y;
	mov.u32 	%r48, %ctaid.y;
	mov.u32 	%r5, %ntid.y;
	mad.lo.s32 	%r49, %r48, %r5, %r4;
	setp.ge.s32 	%p1, %r3, %r43;
	setp.ge.s32 	%p2, %r49, %r46;
	or.pred  	%p3, %p1, %p2;
	@%p3 bra 	$L__BB0_22;
	add.s32 	%r50, %r2, %r45;
	add.s32 	%r7, %r50, -1;
	sub.s32 	%r8, %r7, %r1;
	setp.eq.s32 	%p4, %r8, 0;
	@%p4 bra 	$L__BB0_7;
	not.b32 	%r52, %r4;
	add.s32 	%r53, %r5, %r52;
	add.s32 	%r9, %r53, %r45;
	shr.u32 	%r54, %r45, 31;
	add.s32 	%r55, %r45, %r54;
	shr.s32 	%r56, %r55, 1;
	sub.s32 	%r10, %r3, %r56;
	sub.s32 	%r11, %r49, %r56;
	add.s32 	%r12, %r43, -1;
	add.s32 	%r13, %r46, -1;
	cvta.to.global.u64 	%rd1, %rd5;
	mov.b32 	%r88, 0;
$L__BB0_3:
	setp.eq.s32 	%p5, %r9, 0;
	@%p5 bra 	$L__BB0_6;
	add.s32 	%r58, %r10, %r88;
	max.s32 	%r59, %r58, 0;
	setp.lt.s32 	%p6, %r59, %r43;
	selp.b32 	%r15, %r59, %r12, %p6;
	add.s32 	%r16, %r88, %r1;
	mov.b32 	%r89, 0;
$L__BB0_5:
	add.s32 	%r60, %r11, %r89;
	max.s32 	%r61, %r60, 0;
	setp.lt.s32 	%p7, %r61, %r46;
	selp.b32 	%r62, %r61, %r13, %p7;
	add.s32 	%r63, %r89, %r4;
	mad.lo.s32 	%r64, %r63, %r7, %r16;
	mov.u32 	%r65, s_inPixels;
	mad.lo.s32 	%r66, %r64, 3, %r65;
	mad.lo.s32 	%r67, %r62, %r43, %r15;
	mul.wide.s32 	%rd7, %r67, 3;
	add.s64 	%rd8, %rd1, %rd7;
	ld.global.u8 	%rs1, [%rd8];
	ld.global.u8 	%rs2, [%rd8+1];
	ld.global.u8 	%rs3, [%rd8+2];
	st.shared.u8 	[%r66], %rs1;
	st.shared.u8 	[%r66+1], %rs2;
	st.shared.u8 	[%r66+2], %rs3;
	add.s32 	%r89, %r89, %r5;
	setp.lt.u32 	%p8, %r89, %r9;
	@%p8 bra 	$L__BB0_5;
$L__BB0_6:
	add.s32 	%r88, %r88, %r2;
	setp.lt.u32 	%p9, %r88, %r8;
	@%p9 bra 	$L__BB0_3;
$L__BB0_7:
	bar.sync 	0;
	setp.lt.s32 	%p10, %r45, 1;
	mov.f32 	%f168, 0f00000000;
	mov.f32 	%f169, %f168;
	mov.f32 	%f170, %f168;
	@%p10 bra 	$L__BB0_21;
	and.b32  	%r20, %r45, 7;
	add.s32 	%r21, %r20, -1;
	and.b32  	%r22, %r45, 3;
	and.b32  	%r23, %r45, 2147483640;
	and.b32  	%r24, %r45, 1;
	neg.s32 	%r25, %r23;
	mov.u32 	%r69, s_inPixels;
	mad.lo.s32 	%r70, %r1, 3, %r69;
	add.s32 	%r26, %r70, 11;
	mul.lo.s32 	%r27, %r7, 3;
	mov.f32 	%f170, 0f00000000;
	mov.b32 	%r90, 0;
	mov.u64 	%rd29, dc_filter;
	mov.f32 	%f169, %f170;
	mov.f32 	%f168, %f170;
$L__BB0_9:
	setp.lt.u32 	%p11, %r45, 8;
	mul.lo.s32 	%r29, %r90, %r45;
	add.s32 	%r30, %r90, %r4;
	mad.lo.s32 	%r31, %r30, %r7, %r1;
	mov.b32 	%r94, 0;
	@%p11 bra 	$L__BB0_12;
	mad.lo.s32 	%r91, %r27, %r30, %r26;
	mul.wide.u32 	%rd9, %r29, 4;
	add.s64 	%rd11, %rd29, %rd9;
	add.s64 	%rd34, %rd11, 16;
	mov.u32 	%r92, %r25;
$L__BB0_11:
	.pragma "nounroll";
	ld.const.f32 	%f46, [%rd34+-16];
	ld.shared.u8 	%rs4, [%r91+-11];
	ld.shared.u8 	%rs5, [%r91+-10];
	ld.shared.u8 	%rs6, [%r91+-9];
	cvt.rn.f32.u16 	%f47, %rs4;
	fma.rn.f32 	%f48, %f46, %f47, %f168;
	cvt.rn.f32.u16 	%f49, %rs5;
	fma.rn.f32 	%f50, %f46, %f49, %f169;
	cvt.rn.f32.u16 	%f51, %rs6;
	fma.rn.f32 	%f52, %f46, %f51, %f170;
	ld.const.f32 	%f53, [%rd34+-12];
	ld.shared.u8 	%rs7, [%r91+-8];
	ld.shared.u8 	%rs8, [%r91+-7];
	ld.shared.u8 	%rs9, [%r91+-6];
	cvt.rn.f32.u16 	%f54, %rs7;
	fma.rn.f32 	%f55, %f53, %f54, %f48;
	cvt.rn.f32.u16 	%f56, %rs8;
	fma.rn.f32 	%f57, %f53, %f56, %f50;
	cvt.rn.f32.u16 	%f58, %rs9;
	fma.rn.f32 	%f59, %f53, %f58, %f52;
	ld.const.f32 	%f60, [%rd34+-8];
	ld.shared.u8 	%rs10, [%r91+-5];
	ld.shared.u8 	%rs11, [%r91+-4];
	ld.shared.u8 	%rs12, [%r91+-3];
	cvt.rn.f32.u16 	%f61, %rs10;
	fma.rn.f32 	%f62, %f60, %f61, %f55;
	cvt.rn.f32.u16 	%f63, %rs11;
	fma.rn.f32 	%f64, %f60, %f63, %f57;
	cvt.rn.f32.u16 	%f65, %rs12;
	fma.rn.f32 	%f66, %f60, %f65, %f59;
	ld.const.f32 	%f67, [%rd34+-4];
	ld.shared.u8 	%rs13, [%r91+-2];
	ld.shared.u8 	%rs14, [%r91+-1];
	ld.shared.u8 	%rs15, [%r91];
	cvt.rn.f32.u16 	%f68, %rs13;
	fma.rn.f32 	%f69, %f67, %f68, %f62;
	cvt.rn.f32.u16 	%f70, %rs14;
	fma.rn.f32 	%f71, %f67, %f70, %f64;
	cvt.rn.f32.u16 	%f72, %rs15;
	fma.rn.f32 	%f73, %f67, %f72, %f66;
	ld.const.f32 	%f74, [%rd34];
	ld.shared.u8 	%rs16, [%r91+1];
	ld.shared.u8 	%rs17, [%r91+2];
	ld.shared.u8 	%rs18, [%r91+3];
	cvt.rn.f32.u16 	%f75, %rs16;
	fma.rn.f32 	%f76, %f74, %f75, %f69;
	cvt.rn.f32.u16 	%f77, %rs17;
	fma.rn.f32 	%f78, %f74, %f77, %f71;
	cvt.rn.f32.u16 	%f79, %rs18;
	fma.rn.f32 	%f80, %f74, %f79, %f73;
	ld.const.f32 	%f81, [%rd34+4];
	ld.shared.u8 	%rs19, [%r91+4];
	ld.shared.u8 	%rs20, [%r91+5];
	ld.shared.u8 	%rs21, [%r91+6];
	cvt.rn.f32.u16 	%f82, %rs19;
	fma.rn.f32 	%f83, %f81, %f82, %f76;
	cvt.rn.f32.u16 	%f84, %rs20;
	fma.rn.f32 	%f85, %f81, %f84, %f78;
	cvt.rn.f32.u16 	%f86, %rs21;
	fma.rn.f32 	%f87, %f81, %f86, %f80;
	ld.const.f32 	%f88, [%rd34+8];
	ld.shared.u8 	%rs22, [%r91+7];
	ld.shared.u8 	%rs23, [%r91+8];
	ld.shared.u8 	%rs24, [%r91+9];
	cvt.rn.f32.u16 	%f89, %rs22;
	fma.rn.f32 	%f90, %f88, %f89, %f83;
	cvt.rn.f32.u16 	%f91, %rs23;
	fma.rn.f32 	%f92, %f88, %f91, %f85;
	cvt.rn.f32.u16 	%f93, %rs24;
	fma.rn.f32 	%f94, %f88, %f93, %f87;
	ld.const.f32 	%f95, [%rd34+12];
	ld.shared.u8 	%rs25, [%r91+10];
	ld.shared.u8 	%rs26, [%r91+11];
	ld.shared.u8 	%rs27, [%r91+12];
	cvt.rn.f32.u16 	%f96, %rs25;
	fma.rn.f32 	%f168, %f95, %f96, %f90;
	cvt.rn.f32.u16 	%f97, %rs26;
	fma.rn.f32 	%f169, %f95, %f97, %f92;
	cvt.rn.f32.u16 	%f98, %rs27;
	fma.rn.f32 	%f170, %f95, %f98, %f94;
	add.s32 	%r92, %r92, 8;
	add.s32 	%r91, %r91, 24;
	add.s64 	%rd34, %rd34, 32;
	setp.ne.s32 	%p12, %r92, 0;
	mov.u32 	%r94, %r23;
	@%p12 bra 	$L__BB0_11;
$L__BB0_12:
	setp.eq.s32 	%p13, %r20, 0;
	@%p13 bra 	$L__BB0_20;
	setp.lt.u32 	%p14, %r21, 3;
	@%p14 bra 	$L__BB0_15;
	add.s32 	%r72, %r94, %r29;
	mul.wide.u32 	%rd12, %r72, 4;
	add.s64 	%rd14, %rd29, %rd12;
	ld.const.f32 	%f100, [%rd14];
	add.s32 	%r73, %r31, %r94;
	mov.u32 	%r74, s_inPixels;
	mad.lo.s32 	%r75, %r73, 3, %r74;
	ld.shared.u8 	%rs28, [%r75];
	ld.shared.u8 	%rs29, [%r75+1];
	ld.shared.u8 	%rs30, [%r75+2];
	cvt.rn.f32.u16 	%f101, %rs28;
	fma.rn.f32 	%f102, %f100, %f101, %f168;
	cvt.rn.f32.u16 	%f103, %rs29;
	fma.rn.f32 	%f104, %f100, %f103, %f169;
	cvt.rn.f32.u16 	%f105, %rs30;
	fma.rn.f32 	%f106, %f100, %f105, %f170;
	cvt.u64.u32 	%rd15, %r29;
	cvt.u64.u32 	%rd16, %r94;
	add.s64 	%rd17, %rd16, %rd15;
	shl.b64 	%rd18, %rd17, 2;
	add.s64 	%rd19, %rd29, %rd18;
	ld.const.f32 	%f107, [%rd19+4];
	ld.shared.u8 	%rs31, [%r75+3];
	ld.shared.u8 	%rs32, [%r75+4];
	ld.shared.u8 	%rs33, [%r75+5];
	cvt.rn.f32.u16 	%f108, %rs31;
	fma.rn.f32 	%f109, %f107, %f108, %f102;
	cvt.rn.f32.u16 	%f110, %rs32;
	fma.rn.f32 	%f111, %f107, %f110, %f104;
	cvt.rn.f32.u16 	%f112, %rs33;
	fma.rn.f32 	%f113, %f107, %f112, %f106;
	ld.const.f32 	%f114, [%rd19+8];
	ld.shared.u8 	%rs34, [%r75+6];
	ld.shared.u8 	%rs35, [%r75+7];
	ld.shared.u8 	%rs36, [%r75+8];
	cvt.rn.f32.u16 	%f115, %rs34;
	fma.rn.f32 	%f116, %f114, %f115, %f109;
	cvt.rn.f32.u16 	%f117, %rs35;
	fma.rn.f32 	%f118, %f114, %f117, %f111;
	cvt.rn.f32.u16 	%f119, %rs36;
	fma.rn.f32 	%f120, %f114, %f119, %f113;
	ld.const.f32 	%f121, [%rd19+12];
	ld.shared.u8 	%rs37, [%r75+9];
	ld.shared.u8 	%rs38, [%r75+10];
	ld.shared.u8 	%rs39, [%r75+11];
	cvt.rn.f32.u16 	%f122, %rs37;
	fma.rn.f32 	%f168, %f121, %f122, %f116;
	cvt.rn.f32.u16 	%f123, %rs38;
	fma.rn.f32 	%f169, %f121, %f123, %f118;
	cvt.rn.f32.u16 	%f124, %rs39;
	fma.rn.f32 	%f170, %f121, %f124, %f120;
	add.s32 	%r94, %r94, 4;
$L__BB0_15:
	setp.eq.s32 	%p15, %r22, 0;
	@%p15 bra 	$L__BB0_20;
	setp.eq.s32 	%p16, %r22, 1;
	@%p16 bra 	$L__BB0_18;
	add.s32 	%r76, %r94, %r29;
	mul.wide.u32 	%rd20, %r76, 4;
	add.s64 	%rd22, %rd29, %rd20;
	ld.const.f32 	%f126, [%rd22];
	add.s32 	%r77, %r31, %r94;
	mov.u32 	%r78, s_inPixels;
	mad.lo.s32 	%r79, %r77, 3, %r78;
	ld.shared.u8 	%rs40, [%r79];
	ld.shared.u8 	%rs41, [%r79+1];
	ld.shared.u8 	%rs42, [%r79+2];
	cvt.rn.f32.u16 	%f127, %rs40;
	fma.rn.f32 	%f128, %f126, %f127, %f168;
	cvt.rn.f32.u16 	%f129, %rs41;
	fma.rn.f32 	%f130, %f126, %f129, %f169;
	cvt.rn.f32.u16 	%f131, %rs42;
	fma.rn.f32 	%f132, %f126, %f131, %f170;
	cvt.u64.u32 	%rd23, %r29;
	cvt.u64.u32 	%rd24, %r94;
	add.s64 	%rd25, %rd24, %rd23;
	shl.b64 	%rd26, %rd25, 2;
	add.s64 	%rd27, %rd29, %rd26;
	ld.const.f32 	%f133, [%rd27+4];
	ld.shared.u8 	%rs43, [%r79+3];
	ld.shared.u8 	%rs44, [%r79+4];
	ld.shared.u8 	%rs45, [%r79+5];
	cvt.rn.f32.u16 	%f134, %rs43;
	fma.rn.f32 	%f168, %f133, %f134, %f128;
	cvt.rn.f32.u16 	%f135, %rs44;
	fma.rn.f32 	%f169, %f133, %f135, %f130;
	cvt.rn.f32.u16 	%f136, %rs45;
	fma.rn.f32 	%f170, %f133, %f136, %f132;
	add.s32 	%r94, %r94, 2;
$L__BB0_18:
	setp.eq.s32 	%p17, %r24, 0;
	@%p17 bra 	$L__BB0_20;
	add.s32 	%r80, %r94, %r29;
	mul.wide.u32 	%rd28, %r80, 4;
	add.s64 	%rd30, %rd29, %rd28;
	ld.const.f32 	%f137, [%rd30];
	add.s32 	%r81, %r31, %r94;
	mov.u32 	%r82, s_inPixels;
	mad.lo.s32 	%r83, %r81, 3, %r82;
	ld.shared.u8 	%rs46, [%r83];
	ld.shared.u8 	%rs47, [%r83+1];
	ld.shared.u8 	%rs48, [%r83+2];
	cvt.rn.f32.u16 	%f138, %rs46;
	fma.rn.f32 	%f168, %f137, %f138, %f168;
	cvt.rn.f32.u16 	%f139, %rs47;
	fma.rn.f32 	%f169, %f137, %f139, %f169;
	cvt.rn.f32.u16 	%f140, %rs48;
	fma.rn.f32 	%f170, %f137, %f140, %f170;
$L__BB0_20:
	add.s32 	%r90, %r90, 1;
	setp.ne.s32 	%p18, %r90, %r45;
	@%p18 bra 	$L__BB0_9;
$L__BB0_21:
	abs.f32 	%f141, %f168;
	cvt.rzi.u32.f32 	%r84, %f141;
	abs.f32 	%f142, %f169;
	cvt.rzi.u32.f32 	%r85, %f142;
	abs.f32 	%f143, %f170;
	cvt.rzi.u32.f32 	%r86, %f143;
	mad.lo.s32 	%r87, %r43, %r49, %r3;
	cvta.to.global.u64 	%rd31, %rd6;
	mul.wide.s32 	%rd32, %r87, 3;
	add.s64 	%rd33, %rd31, %rd32;
	st.global.u8 	[%rd33], %r84;
	st.global.u8 	[%rd33+1], %r85;
	st.global.u8 	[%rd33+2], %r86;
$L__BB0_22:
	ret;

}
	// .globl	_Z12addMatKernelP6uchar3S0_iiPd
.visible .entry _Z12addMatKernelP6uchar3S0_iiPd(
	.param .u64 .ptr .align 1 _Z12addMatKernelP6uchar3S0_iiPd_param_0,
	.param .u64 .ptr .align 1 _Z12addMatKernelP6uchar3S0_iiPd_param_1,
	.param .u32 _Z12addMatKernelP6uchar3S0_iiPd_param_2,
	.param .u32 _Z12addMatKernelP6uchar3S0_iiPd_param_3,
	.param .u64 .ptr .align 1 _Z12addMatKernelP6uchar3S0_iiPd_param_4
)
{
	.reg .pred 	%p<4>;
	.reg .b32 	%r<23>;
	.reg .b64 	%rd<12>;
	.reg .b64 	%fd<2>;

	ld.param.u64 	%rd1, [_Z12addMatKernelP6uchar3S0_iiPd_param_0];
	ld.param.u64 	%rd2, [_Z12addMatKernelP6uchar3S0_iiPd_param_1];
	ld.param.u32 	%r4, [_Z12addMatKernelP6uchar3S0_iiPd_param_2];
	ld.param.u32 	%r3, [_Z12addMatKernelP6uchar3S0_iiPd_param_3];
	ld.param.u64 	%rd3, [_Z12addMatKernelP6uchar3S0_iiPd_param_4];
	mov.u32 	%r5, %ctaid.y;
	mov.u32 	%r6, %ntid.y;
	mov.u32 	%r7, %tid.y;
	mad.lo.s32 	%r1, %r5, %r6, %r7;
	mov.u32 	%r8, %ctaid.x;
	mov.u32 	%r9, %ntid.x;
	mov.u32 	%r10, %tid.x;
	mad.lo.s32 	%r2, %r8, %r9, %r10;
	setp.ge.s32 	%p1, %r1, %r4;
	setp.ge.s32 	%p2, %r2, %r3;
	or.pred  	%p3, %p1, %p2;
	@%p3 bra 	$L__BB1_2;
	cvta.to.global.u64 	%rd4, %rd1;
	cvta.to.global.u64 	%rd5, %rd2;
	cvta.to.global.u64 	%rd6, %rd3;
	mad.lo.s32 	%r11, %r3, %r1, %r2;
	mul.wide.s32 	%rd7, %r11, 3;
	add.s64 	%rd8, %rd4, %rd7;
	ld.global.u8 	%r12, [%rd8];
	ld.global.u8 	%r13, [%rd8+1];
	ld.global.u8 	%r14, [%rd8+2];
	add.s64 	%rd9, %rd5, %rd7;
	ld.global.u8 	%r15, [%rd9];
	ld.global.u8 	%r16, [%rd9+1];
	ld.global.u8 	%r17, [%rd9+2];
	add.s32 	%r18, %r13, %r12;
	add.s32 	%r19, %r18, %r14;
	add.s32 	%r20, %r19, %r15;
	add.s32 	%r21, %r20, %r16;
	add.s32 	%r22, %r21, %r17;
	cvt.rn.f64.u32 	%fd1, %r22;
	mul.wide.s32 	%rd10, %r11, 8;
	add.s64 	%rd11, %rd6, %rd10;
	st.global.f64 	[%rd11], %fd1;
$L__BB1_2:
	ret;

}
	// .globl	_Z20Calculate_CumulativePdiiS_Pi
.visible .entry _Z20Calculate_CumulativePdiiS_Pi(
	.param .u64 .ptr .align 1 _Z20Calculate_CumulativePdiiS_Pi_param_0,
	.param .u32 _Z20Calculate_CumulativePdiiS_Pi_param_1,
	.param .u32 _Z20Calculate_CumulativePdiiS_Pi_param_2,
	.param .u64 .ptr .align 1 _Z20Calculate_CumulativePdiiS_Pi_param_3,
	.param .u64 .ptr .align 1 _Z20Calculate_CumulativePdiiS_Pi_param_4
)
{
	.reg .pred 	%p<37>;
	.reg .b32 	%r<97>;
	.reg .b64 	%rd<43>;
	.reg .b64 	%fd<44>;

	ld.param.u64 	%rd4, [_Z20Calculate_CumulativePdiiS_Pi_param_0];
	ld.param.u32 	%r51, [_Z20Calculate_CumulativePdiiS_Pi_param_1];
	ld.param.u32 	%r52, [_Z20Calculate_CumulativePdiiS_Pi_param_2];
	ld.param.u64 	%rd5, [_Z20Calculate_CumulativePdiiS_Pi_param_3];
	ld.param.u64 	%rd6, [_Z20Calculate_CumulativePdiiS_Pi_param_4];
	cvta.to.global.u64 	%rd1, %rd6;
	cvta.to.global.u64 	%rd2, %rd5;
	cvta.to.global.u64 	%rd3, %rd4;
	mov.u32 	%r53, %ctaid.x;
	mov.u32 	%r54, %ntid.x;
	mul.lo.s32 	%r1, %r53, %r54;
	mov.u32 	%r2, %tid.x;
	add.s32 	%r3, %r1, %r2;
	setp.ge.s32 	%p1, %r3, %r51;
	@%p1 bra 	$L__BB2_2;
	mul.wide.s32 	%rd7, %r3, 8;
	add.s64 	%rd8, %rd3, %rd7;
	ld.global.f64 	%fd22, [%rd8];
	add.s64 	%rd9, %rd2, %rd7;
	st.global.f64 	[%rd9], %fd22;
$L__BB2_2:
	bar.sync 	0;
	setp.lt.s32 	%p2, %r52, 2;
	@%p2 bra 	$L__BB2_39;
	add.s32 	%r4, %r51, -1;
	add.s32 	%r5, %r52, -1;
	setp.eq.s32 	%p3, %r52, 2;
	mov.b32 	%r39, 1;
	@%p3 bra 	$L__BB2_26;
	and.b32  	%r58, %r5, -2;
	neg.s32 	%r88, %r58;
	shl.b32 	%r7, %r51, 1;
	add.s32 	%r59, %r2, %r51;
	add.s32 	%r85, %r59, %r1;
	mov.b32 	%r89, 1;
	mov.b32 	%r83, 0;
	mov.u32 	%r84, %r3;
	mov.u32 	%r86, %r51;
	mov.u32 	%r87, %r83;
$L__BB2_5:
	setp.ne.s32 	%p4, %r3, 0;
	@%p4 bra 	$L__BB2_7;
	mul.wide.s32 	%rd14, %r83, 8;
	add.s64 	%rd15, %rd2, %rd14;
	ld.global.f64 	%fd25, [%rd15];
	ld.global.f64 	%fd26, [%rd15+8];
	setp.lt.f64 	%p13, %fd25, %fd26;
	selp.b32 	%r90, 1, 2, %p13;
	selp.f64 	%fd41, %fd25, %fd26, %p13;
	mov.u32 	%r91, %r86;
	bra.uni 	$L__BB2_16;
$L__BB2_7:
	setp.ne.s32 	%p5, %r3, %r4;
	@%p5 bra 	$L__BB2_11;
	add.s32 	%r64, %r89, -1;
	mad.lo.s32 	%r17, %r64, %r51, %r3;
	mul.wide.s32 	%rd12, %r84, 8;
	add.s64 	%rd13, %rd2, %rd12;
	ld.global.f64 	%fd41, [%rd13+-8];
	ld.global.f64 	%fd3, [%rd13];
	add.s32 	%r91, %r17, %r51;
	setp.geu.f64 	%p12, %fd41, %fd3;
	@%p12 bra 	$L__BB2_10;
	mov.b32 	%r90, 0;
	bra.uni 	$L__BB2_16;
$L__BB2_10:
	mov.b32 	%r90, 1;
	mov.f64 	%fd41, %fd3;
	bra.uni 	$L__BB2_16;
$L__BB2_11:
	add.s32 	%r60, %r89, -1;
	mad.lo.s32 	%r20, %r60, %r51, %r3;
	mul.wide.s32 	%rd10, %r84, 8;
	add.s64 	%rd11, %rd2, %rd10;
	ld.global.f64 	%fd41, [%rd11+-8];
	ld.global.f64 	%fd5, [%rd11];
	ld.global.f64 	%fd24, [%rd11+8];
	setp.gtu.f64 	%p6, %fd41, %fd5;
	setp.gtu.f64 	%p7, %fd41, %fd24;
	or.pred  	%p8, %p6, %p7;
	@%p8 bra 	$L__BB2_13;
	add.s32 	%r91, %r20, %r51;
	mov.b32 	%r90, 0;
	bra.uni 	$L__BB2_16;
$L__BB2_13:
	setp.gtu.f64 	%p9, %fd5, %fd41;
	setp.gtu.f64 	%p10, %fd5, %fd24;
	add.s32 	%r91, %r20, %r51;
	or.pred  	%p11, %p9, %p10;
	@%p11 bra 	$L__BB2_15;
	mov.b32 	%r90, 1;
	mov.f64 	%fd41, %fd5;
	bra.uni 	$L__BB2_16;
$L__BB2_15:
	mov.b32 	%r90, 2;
	mov.f64 	%fd41, %fd24;
$L__BB2_16:
	setp.eq.s32 	%p14, %r3, 0;
	mul.wide.s32 	%rd16, %r91, 8;
	add.s64 	%rd17, %rd3, %rd16;
	ld.global.f64 	%fd27, [%rd17];
	add.f64 	%fd28, %fd41, %fd27;
	add.s64 	%rd18, %rd2, %rd16;
	st.global.f64 	[%rd18], %fd28;
	mul.wide.s32 	%rd19, %r91, 4;
	add.s64 	%rd20, %rd1, %rd19;
	st.global.u32 	[%rd20], %r90;
	bar.sync 	0;
	@%p14 bra 	$L__BB2_23;
	mad.lo.s32 	%r93, %r89, %r51, %r3;
	setp.eq.s32 	%p15, %r3, %r4;
	@%p15 bra 	$L__BB2_21;
	mul.wide.s32 	%rd21, %r85, 8;
	add.s64 	%rd22, %rd2, %rd21;
	ld.global.f64 	%fd42, [%rd22+-8];
	ld.global.f64 	%fd9, [%rd22];
	ld.global.f64 	%fd30, [%rd22+8];
	setp.le.f64 	%p16, %fd42, %fd9;
	setp.le.f64 	%p17, %fd42, %fd30;
	and.pred  	%p18, %p16, %p17;
	mov.b32 	%r92, 0;
	@%p18 bra 	$L__BB2_24;
	setp.gtu.f64 	%p19, %fd9, %fd42;
	setp.gtu.f64 	%p20, %fd9, %fd30;
	mov.b32 	%r92, 2;
	or.pred  	%p21, %p19, %p20;
	mov.f64 	%fd42, %fd30;
	@%p21 bra 	$L__BB2_24;
	mov.b32 	%r92, 1;
	mov.f64 	%fd42, %fd9;
	bra.uni 	$L__BB2_24;
$L__BB2_21:
	mul.wide.s32 	%rd23, %r85, 8;
	add.s64 	%rd24, %rd2, %rd23;
	ld.global.f64 	%fd11, [%rd24+-8];
	ld.global.f64 	%fd42, [%rd24];
	setp.geu.f64 	%p22, %fd11, %fd42;
	mov.b32 	%r92, 1;
	@%p22 bra 	$L__BB2_24;
	mov.b32 	%r92, 0;
	mov.f64 	%fd42, %fd11;
	bra.uni 	$L__BB2_24;
$L__BB2_23:
	mul.wide.s32 	%rd25, %r86, 8;
	add.s64 	%rd26, %rd2, %rd25;
	ld.global.f64 	%fd31, [%rd26];
	ld.global.f64 	%fd32, [%rd26+8];
	setp.lt.f64 	%p23, %fd31, %fd32;
	selp.b32 	%r92, 1, 2, %p23;
	selp.f64 	%fd42, %fd31, %fd32, %p23;
	mov.u32 	%r93, %r86;
$L__BB2_24:
	add.s32 	%r72, %r93, %r51;
	mul.wide.s32 	%rd27, %r72, 8;
	add.s64 	%rd28, %rd3, %rd27;
	ld.global.f64 	%fd33, [%rd28];
	add.f64 	%fd34, %fd42, %fd33;
	add.s64 	%rd29, %rd2, %rd27;
	st.global.f64 	[%rd29], %fd34;
	mul.wide.s32 	%rd30, %r72, 4;
	add.s64 	%rd31, %rd1, %rd30;
	st.global.u32 	[%rd31], %r92;
	bar.sync 	0;
	add.s32 	%r89, %r89, 2;
	add.s32 	%r88, %r88, 2;
	add.s32 	%r87, %r87, 2;
	add.s32 	%r86, %r86, %r7;
	add.s32 	%r85, %r85, %r7;
	add.s32 	%r84, %r84, %r7;
	add.s32 	%r83, %r83, %r7;
	setp.ne.s32 	%p24, %r88, 0;
	@%p24 bra 	$L__BB2_5;
	add.s32 	%r39, %r87, 1;
$L__BB2_26:
	and.b32  	%r73, %r5, 1;
	setp.eq.b32 	%p25, %r73, 1;
	not.pred 	%p26, %p25;
	@%p26 bra 	$L__BB2_39;
	setp.eq.s32 	%p27, %r3, 0;
	@%p27 bra 	$L__BB2_37;
	setp.eq.s32 	%p28, %r3, %r4;
	@%p28 bra 	$L__BB2_34;
	add.s32 	%r74, %r39, -1;
	mad.lo.s32 	%r40, %r74, %r51, %r3;
	mul.wide.s32 	%rd32, %r40, 8;
	add.s64 	%rd33, %rd2, %rd32;
	ld.global.f64 	%fd35, [%rd33+-8];
	ld.global.f64 	%fd16, [%rd33];
	ld.global.f64 	%fd43, [%rd33+8];
	setp.le.f64 	%p29, %fd35, %fd16;
	setp.le.f64 	%p30, %fd35, %fd43;
	and.pred  	%p31, %p29, %p30;
	@%p31 bra 	$L__BB2_33;
	setp.le.f64 	%p32, %fd16, %fd35;
	setp.le.f64 	%p33, %fd16, %fd43;
	add.s32 	%r96, %r40, %r51;
	and.pred  	%p34, %p32, %p33;
	@%p34 bra 	$L__BB2_32;
	mov.b32 	%r95, 2;
	bra.uni 	$L__BB2_38;
$L__BB2_32:
	mov.b32 	%r95, 1;
	mov.f64 	%fd43, %fd16;
	bra.uni 	$L__BB2_38;
$L__BB2_33:
	add.s32 	%r96, %r40, %r51;
	mov.b32 	%r95, 0;
	mov.f64 	%fd43, %fd35;
	bra.uni 	$L__BB2_38;
$L__BB2_34:
	add.s32 	%r78, %r39, -1;
	mad.lo.s32 	%r44, %r78, %r51, %r3;
	mul.wide.s32 	%rd34, %r44, 8;
	add.s64 	%rd35, %rd2, %rd34;
	ld.global.f64 	%fd18, [%rd35+-8];
	ld.global.f64 	%fd43, [%rd35];
	add.s32 	%r96, %r44, %r51;
	setp.lt.f64 	%p35, %fd18, %fd43;
	@%p35 bra 	$L__BB2_36;
	mov.b32 	%r95, 1;
	bra.uni 	$L__BB2_38;
$L__BB2_36:
	mov.b32 	%r95, 0;
	mov.f64 	%fd43, %fd18;
	bra.uni 	$L__BB2_38;
$L__BB2_37:
	add.s32 	%r81, %r39, -1;
	mul.lo.s32 	%r82, %r81, %r51;
	mul.wide.s32 	%rd36, %r82, 8;
	add.s64 	%rd37, %rd2, %rd36;
	ld.global.f64 	%fd37, [%rd37];
	ld.global.f64 	%fd38, [%rd37+8];
	setp.lt.f64 	%p36, %fd37, %fd38;
	mul.lo.s32 	%r96, %r39, %r51;
	selp.b32 	%r95, 1, 2, %p36;
	selp.f64 	%fd43, %fd37, %fd38, %p36;
$L__BB2_38:
	mul.wide.s32 	%rd38, %r96, 8;
	add.s64 	%rd39, %rd3, %rd38;
	ld.global.f64 	%fd39, [%rd39];
	add.f64 	%fd40, %fd43, %fd39;
	add.s64 	%rd40, %rd2, %rd38;
	st.global.f64 	[%rd40], %fd40;
	mul.wide.s32 	%rd41, %r96, 4;
	add.s64 	%rd42, %rd1, %rd41;
	st.global.u32 	[%rd42], %r95;
	bar.sync 	0;
$L__BB2_39:
	ret;

}


// ===== COMPILED SASS (sm_100) =====

	.target	sm_100

	.elftype	@"ET_EXEC"


//--------------------- .note.nv.tkinfo           --------------------------
	.section	.note.nv.tkinfo,"",@"SHT_NOTE"
	.sectionflags	@"SHF_NOTE_NV_TKINFO"
	.tkinfo
        /*0018*/ 	.word	0x00000002
        /*0030*/ 	.string	""
        /*0030*/ 	.string	"ptxas"
        /*0030*/ 	.string	"Cuda compilation tools, release 13.0, V13.0.88"
        /*0030*/ 	.string	"Build cuda_13.0.r13.0/compiler.36424714_0"
        /*0030*/ 	.string	"-arch sm_100 -m 64 "



//--------------------- .note.nv.cuinfo           --------------------------
	.section	.note.nv.cuinfo,"",@"SHT_NOTE"
	.sectionflags	@"SHF_NOTE_NV_CUINFO"
        /*0018*/ 	.short	0x0002
        /*001a*/ 	.short	0x0064
        /*001c*/ 	.short	0x0082
	.zero		2


//--------------------- .nv.info                  --------------------------
	.section	.nv.info,"",@"SHT_CUDA_INFO"
	.align	4


	//----- nvinfo : EIATTR_REGCOUNT
	.align		4
        /*0000*/ 	.byte	0x04, 0x2f
        /*0002*/ 	.short	(.L_2 - .L_1)
	.align		4
.L_1:
        /*0004*/ 	.word	index@(_Z18Convolution_KernelP6uchar3iiiS0_)
        /*0008*/ 	.word	0x0000001f


	//----- nvinfo : EIATTR_FRAME_SIZE
	.align		4
.L_2:
        /*000c*/ 	.byte	0x04, 0x11
        /*000e*/ 	.short	(.L_4 - .L_3)
	.align		4
.L_3:
        /*0010*/ 	.word	index@(_Z18Convolution_KernelP6uchar3iiiS0_)
        /*0014*/ 	.word	0x00000000


	//----- nvinfo : EIATTR_REGCOUNT
	.align		4
.L_4:
        /*0018*/ 	.byte	0x04, 0x2f
        /*001a*/ 	.short	(.L_6 - .L_5)
	.align		4
.L_5:
        /*001c*/ 	.word	index@(_Z12addMatKernelP6uchar3S0_iiPd)
        /*0020*/ 	.word	0x00000010


	//----- nvinfo : EIATTR_FRAME_SIZE
	.align		4
.L_6:
        /*0024*/ 	.byte	0x04, 0x11
        /*0026*/ 	.short	(.L_8 - .L_7)
	.align		4
.L_7:
        /*0028*/ 	.word	index@(_Z12addMatKernelP6uchar3S0_iiPd)
        /*002c*/ 	.word	0x00000000


	//----- nvinfo : EIATTR_REGCOUNT
	.align		4
.L_8:
        /*0030*/ 	.byte	0x04, 0x2f
        /*0032*/ 	.short	(.L_10 - .L_9)
	.align		4
.L_9:
        /*0034*/ 	.word	index@(_Z20Calculate_CumulativePdiiS_Pi)
        /*0038*/ 	.word	0x0000001d


	//----- nvinfo : EIATTR_FRAME_SIZE
	.align		4
.L_10:
        /*003c*/ 	.byte	0x04, 0x11
        /*003e*/ 	.short	(.L_12 - .L_11)
	.align		4
.L_11:
        /*0040*/ 	.word	index@(_Z20Calculate_CumulativePdiiS_Pi)
        /*0044*/ 	.word	0x00000000


	//----- nvinfo : EIATTR_MIN_STACK_SIZE
	.align		4
.L_12:
        /*0048*/ 	.byte	0x04, 0x12
        /*004a*/ 	.short	(.L_14 - .L_13)
	.align		4
.L_13:
        /*004c*/ 	.word	index@(_Z20Calculate_CumulativePdiiS_Pi)
        /*0050*/ 	.word	0x00000000


	//----- nvinfo : EIATTR_MIN_STACK_SIZE
	.align		4
.L_14:
        /*0054*/ 	.byte	0x04, 0x12
        /*0056*/ 	.short	(.L_16 - .L_15)
	.align		4
.L_15:
        /*0058*/ 	.word	index@(_Z12addMatKernelP6uchar3S0_iiPd)
        /*005c*/ 	.word	0x00000000


	//----- nvinfo : EIATTR_MIN_STACK_SIZE
	.align		4
.L_16:
        /*0060*/ 	.byte	0x04, 0x12
        /*0062*/ 	.short	(.L_18 - .L_17)
	.align		4
.L_17:
        /*0064*/ 	.word	index@(_Z18Convolution_KernelP6uchar3iiiS0_)
        /*0068*/ 	.word	0x00000000
.L_18:


//--------------------- .nv.compat                --------------------------
	.section	.nv.compat,"",@"SHT_CUDA_COMPAT_INFO"
	.align	4
        /*0000*/ 	.byte	0x02, 0x09, 0x00, 0x00, 0x02, 0x02, 0x01, 0x00, 0x02, 0x05, 0x05, 0x00, 0x03, 0x07, 0x01, 0x01
        /*0010*/ 	.byte	0x02, 0x03, 0x00, 0x00, 0x02, 0x06, 0x01, 0x00, 0x04, 0x0b, 0x08, 0x00, 0x01, 0x00, 0x00, 0x00
        /*0020*/ 	.byte	0x00, 0x00, 0x00, 0x00


//--------------------- .nv.info._Z20Calculate_CumulativePdiiS_Pi --------------------------
	.section	.nv.info._Z20Calculate_CumulativePdiiS_Pi,"",@"SHT_CUDA_INFO"
	.sectionflags	@""
	.align	4


	//----- nvinfo : EIATTR_CUDA_API_VERSION
	.align		4
        /*0000*/ 	.byte	0x04, 0x37
        /*0002*/ 	.short	(.L_20 - .L_19)
.L_19:
        /*0004*/ 	.word	0x00000082


	//----- nvinfo : EIATTR_KPARAM_INFO
	.align		4
.L_20:
        /*0008*/ 	.byte	0x04, 0x17
        /*000a*/ 	.short	(.L_22 - .L_21)
.L_21:
        /*000c*/ 	.word	0x00000000
        /*0010*/ 	.short	0x0004
        /*0012*/ 	.short	0x0018
        /*0014*/ 	.byte	0x00, 0xf5, 0x21, 0x00


	//----- nvinfo : EIATTR_KPARAM_INFO
	.align		4
.L_22:
        /*0018*/ 	.byte	0x04, 0x17
        /*001a*/ 	.short	(.L_24 - .L_23)
.L_23:
        /*001c*/ 	.word	0x00000000
        /*0020*/ 	.short	0x0003
        /*0022*/ 	.short	0x0010
        /*0024*/ 	.byte	0x00, 0xf5, 0x21, 0x00


	//----- nvinfo : EIATTR_KPARAM_INFO
	.align		4
.L_24:
        /*0028*/ 	.byte	0x04, 0x17
        /*002a*/ 	.short	(.L_26 - .L_25)
.L_25:
        /*002c*/ 	.word	0x00000000
        /*0030*/ 	.short	0x0002
        /*0032*/ 	.short	0x000c
        /*0034*/ 	.byte	0x00, 0xf0, 0x11, 0x00


	//----- nvinfo : EIATTR_KPARAM_INFO
	.align		4
.L_26:
        /*0038*/ 	.byte	0x04, 0x17
        /*003a*/ 	.short	(.L_28 - .L_27)
.L_27:
        /*003c*/ 	.word	0x00000000
        /*0040*/ 	.short	0x0001
        /*0042*/ 	.short	0x0008
        /*0044*/ 	.byte	0x00, 0xf0, 0x11, 0x00


	//----- nvinfo : EIATTR_KPARAM_INFO
	.align		4
.L_28:
        /*0048*/ 	.byte	0x04, 0x17
        /*004a*/ 	.short	(.L_30 - .L_29)
.L_29:
        /*004c*/ 	.word	0x00000000
        /*0050*/ 	.short	0x0000
        /*0052*/ 	.short	0x0000
        /*0054*/ 	.byte	0x00, 0xf5, 0x21, 0x00


	//----- nvinfo : EIATTR_SPARSE_MMA_MASK
	.align		4
.L_30:
        /*0058*/ 	.byte	0x03, 0x50
        /*005a*/ 	.short	0x0000


	//----- nvinfo : EIATTR_MAXREG_COUNT
	.align		4
        /*005c*/ 	.byte	0x03, 0x1b
        /*005e*/ 	.short	0x00ff


	//----- nvinfo : EIATTR_NUM_BARRIERS
	.align		4
        /*0060*/ 	.byte	0x02, 0x4c
        /*0062*/ 	.byte	0x01
	.zero		1


	//----- nvinfo : EIATTR_MERCURY_ISA_VERSION
	.align		4
        /*0064*/ 	.byte	0x03, 0x5f
        /*0066*/ 	.short	0x0101


	//----- nvinfo : EIATTR_VRC_CTA_INIT_COUNT
	.align		4
        /*0068*/ 	.byte	0x02, 0x4a
	.zero		1
	.zero		1


	//----- nvinfo : EIATTR_EXIT_INSTR_OFFSETS
	.align		4
        /*006c*/ 	.byte	0x04, 0x1c
        /*006e*/ 	.short	(.L_32 - .L_31)


	//   ....[0]....
.L_31:
        /*0070*/ 	.word	0x00000160


	//   ....[1]....
        /*0074*/ 	.word	0x00000a60


	//   ....[2]....
        /*0078*/ 	.word	0x00000ed0


	//----- nvinfo : EIATTR_CRS_STACK_SIZE
	.align		4
.L_32:
        /*007c*/ 	.byte	0x04, 0x1e
        /*007e*/ 	.short	(.L_34 - .L_33)
.L_33:
        /*0080*/ 	.word	0x00000000


	//----- nvinfo : EIATTR_CBANK_PARAM_SIZE
	.align		4
.L_34:
        /*0084*/ 	.byte	0x03, 0x19
        /*0086*/ 	.short	0x0020


	//----- nvinfo : EIATTR_PARAM_CBANK
	.align		4
        /*0088*/ 	.byte	0x04, 0x0a
        /*008a*/ 	.short	(.L_36 - .L_35)
	.align		4
.L_35:
        /*008c*/ 	.word	index@(.nv.constant0._Z20Calculate_CumulativePdiiS_Pi)
        /*0090*/ 	.short	0x0380
        /*0092*/ 	.short	0x0020


	//----- nvinfo : EIATTR_SW_WAR
	.align		4
.L_36:
        /*0094*/ 	.byte	0x04, 0x36
        /*0096*/ 	.short	(.L_38 - .L_37)
.L_37:
        /*0098*/ 	.word	0x00000008
.L_38:


//--------------------- .nv.info._Z12addMatKernelP6uchar3S0_iiPd --------------------------
	.section	.nv.info._Z12addMatKernelP6uchar3S0_iiPd,"",@"SHT_CUDA_INFO"
	.sectionflags	@""
	.align	4


	//----- nvinfo : EIATTR_CUDA_API_VERSION
	.align		4
        /*0000*/ 	.byte	0x04, 0x37
        /*0002*/ 	.short	(.L_40 - .L_39)
.L_39:
        /*0004*/ 	.word	0x00000082


	//----- nvinfo : EIATTR_KPARAM_INFO
	.align		4
.L_40:
        /*0008*/ 	.byte	0x04, 0x17
        /*000a*/ 	.short	(.L_42 - .L_41)
.L_41:
        /*000c*/ 	.word	0x00000000
        /*0010*/ 	.short	0x0004
        /*0012*/ 	.short	0x0018
        /*0014*/ 	.byte	0x00, 0xf5, 0x21, 0x00


	//----- nvinfo : EIATTR_KPARAM_INFO
	.align		4
.L_42:
        /*0018*/ 	.byte	0x04, 0x17
        /*001a*/ 	.short	(.L_44 - .L_43)
.L_43:
        /*001c*/ 	.word	0x00000000
        /*0020*/ 	.short	0x0003
        /*0022*/ 	.short	0x0014
        /*0024*/ 	.byte	0x00, 0xf0, 0x11, 0x00


	//----- nvinfo : EIATTR_KPARAM_INFO
	.align		4
.L_44:
        /*0028*/ 	.byte	0x04, 0x17
        /*002a*/ 	.short	(.L_46 - .L_45)
.L_45:
        /*002c*/ 	.word	0x00000000
        /*0030*/ 	.short	0x0002
        /*0032*/ 	.short	0x0010
        /*0034*/ 	.byte	0x00, 0xf0, 0x11, 0x00


	//----- nvinfo : EIATTR_KPARAM_INFO
	.align		4
.L_46:
        /*0038*/ 	.byte	0x04, 0x17
        /*003a*/ 	.short	(.L_48 - .L_47)
.L_47:
        /*003c*/ 	.word	0x00000000
        /*0040*/ 	.short	0x0001
        /*0042*/ 	.short	0x0008
        /*0044*/ 	.byte	0x00, 0xf5, 0x21, 0x00


	//----- nvinfo : EIATTR_KPARAM_INFO
	.align		4
.L_48:
        /*0048*/ 	.byte	0x04, 0x17
        /*004a*/ 	.short	(.L_50 - .L_49)
.L_49:
        /*004c*/ 	.word	0x00000000
        /*0050*/ 	.short	0x0000
        /*0052*/ 	.short	0x0000
        /*0054*/ 	.byte	0x00, 0xf5, 0x21, 0x00


	//----- nvinfo : EIATTR_SPARSE_MMA_MASK
	.align		4
.L_50:
        /*0058*/ 	.byte	0x03, 0x50
        /*005a*/ 	.short	0x0000


	//----- nvinfo : EIATTR_MAXREG_COUNT
	.align		4
        /*005c*/ 	.byte	0x03, 0x1b
        /*005e*/ 	.short	0x00ff


	//----- nvinfo : EIATTR_MERCURY_ISA_VERSION
	.align		4
        /*0060*/ 	.byte	0x03, 0x5f
        /*0062*/ 	.short	0x0101


	//----- nvinfo : EIATTR_VRC_CTA_INIT_COUNT
	.align		4
        /*0064*/ 	.byte	0x02, 0x4a
	.zero		1
	.zero		1


	//----- nvinfo : EIATTR_EXIT_INSTR_OFFSETS
	.align		4
        /*0068*/ 	.byte	0x04, 0x1c
        /*006a*/ 	.short	(.L_52 - .L_51)


	//   ....[0]....
.L_51:
        /*006c*/ 	.word	0x000000c0


	//   ....[1]....
        /*0070*/ 	.word	0x00000200


	//----- nvinfo : EIATTR_CBANK_PARAM_SIZE
	.align		4
.L_52:
        /*0074*/ 	.byte	0x03, 0x19
        /*0076*/ 	.short	0x0020


	//----- nvinfo : EIATTR_PARAM_CBANK
	.align		4
        /*0078*/ 	.byte	0x04, 0x0a
        /*007a*/ 	.short	(.L_54 - .L_53)
	.align		4
.L_53:
        /*007c*/ 	.word	index@(.nv.constant0._Z12addMatKernelP6uchar3S0_iiPd)
        /*0080*/ 	.short	0x0380
        /*0082*/ 	.short	0x0020


	//----- nvinfo : EIATTR_SW_WAR
	.align		4
.L_54:
        /*0084*/ 	.byte	0x04, 0x36
        /*0086*/ 	.short	(.L_56 - .L_55)
.L_55:
        /*0088*/ 	.word	0x00000008
.L_56:


//--------------------- .nv.info._Z18Convolution_KernelP6uchar3iiiS0_ --------------------------
	.section	.nv.info._Z18Convolution_KernelP6uchar3iiiS0_,"",@"SHT_CUDA_INFO"
	.sectionflags	@""
	.align	4


	//----- nvinfo : EIATTR_CUDA_API_VERSION
	.align		4
        /*0000*/ 	.byte	0x04, 0x37
        /*0002*/ 	.short	(.L_58 - .L_57)
.L_57:
        /*0004*/ 	.word	0x00000082


	//----- nvinfo : EIATTR_KPARAM_INFO
	.align		4
.L_58:
        /*0008*/ 	.byte	0x04, 0x17
        /*000a*/ 	.short	(.L_60 - .L_59)
.L_59:
        /*000c*/ 	.word	0x00000000
        /*0010*/ 	.short	0x0004
        /*0012*/ 	.short	0x0018
        /*0014*/ 	.byte	0x00, 0xf5, 0x21, 0x00


	//----- nvinfo : EIATTR_KPARAM_INFO
	.align		4
.L_60:
        /*0018*/ 	.byte	0x04, 0x17
        /*001a*/ 	.short	(.L_62 - .L_61)
.L_61:
        /*001c*/ 	.word	0x00000000
        /*0020*/ 	.short	0x0003
        /*0022*/ 	.short	0x0010
        /*0024*/ 	.byte	0x00, 0xf0, 0x11, 0x00


	//----- nvinfo : EIATTR_KPARAM_INFO
	.align		4
.L_62:
        /*0028*/ 	.byte	0x04, 0x17
        /*002a*/ 	.short	(.L_64 - .L_63)
.L_63:
        /*002c*/ 	.word	0x00000000
        /*0030*/ 	.short	0x0002
        /*0032*/ 	.short	0x000c
        /*0034*/ 	.byte	0x00, 0xf0, 0x11, 0x00


	//----- nvinfo : EIATTR_KPARAM_INFO
	.align		4
.L_64:
        /*0038*/ 	.byte	0x04, 0x17
        /*003a*/ 	.short	(.L_66 - .L_65)
.L_65:
        /*003c*/ 	.word	0x00000000
        /*0040*/ 	.short	0x0001
        /*0042*/ 	.short	0x0008
        /*0044*/ 	.byte	0x00, 0xf0, 0x11, 0x00


	//----- nvinfo : EIATTR_KPARAM_INFO
	.align		4
.L_66:
        /*0048*/ 	.byte	0x04, 0x17
        /*004a*/ 	.short	(.L_68 - .L_67)
.L_67:
        /*004c*/ 	.word	0x00000000
        /*0050*/ 	.short	0x0000
        /*0052*/ 	.short	0x0000
        /*0054*/ 	.byte	0x00, 0xf5, 0x21, 0x00


	//----- nvinfo : EIATTR_SPARSE_MMA_MASK
	.align		4
.L_68:
        /*0058*/ 	.byte	0x03, 0x50
        /*005a*/ 	.short	0x0000


	//----- nvinfo : EIATTR_MAXREG_COUNT
	.align		4
        /*005c*/ 	.byte	0x03, 0x1b
        /*005e*/ 	.short	0x00ff


	//----- nvinfo : EIATTR_NUM_BARRIERS
	.align		4
        /*0060*/ 	.byte	0x02, 0x4c
        /*0062*/ 	.byte	0x01
	.zero		1


	//----- nvinfo : EIATTR_MERCURY_ISA_VERSION
	.align		4
        /*0064*/ 	.byte	0x03, 0x5f
        /*0066*/ 	.short	0x0101


	//----- nvinfo : EIATTR_VRC_CTA_INIT_COUNT
	.align		4
        /*0068*/ 	.byte	0x02, 0x4a
	.zero		1
	.zero		1


	//----- nvinfo : EIATTR_EXIT_INSTR_OFFSETS
	.align		4
        /*006c*/ 	.byte	0x04, 0x1c
        /*006e*/ 	.short	(.L_70 - .L_69)


	//   ....[0]....
.L_69:
        /*0070*/ 	.word	0x000000c0


	//   ....[1]....
        /*0074*/ 	.word	0x00001300


	//----- nvinfo : EIATTR_CRS_STACK_SIZE
	.align		4
.L_70:
        /*0078*/ 	.byte	0x04, 0x1e
        /*007a*/ 	.short	(.L_72 - .L_71)
.L_71:
        /*007c*/ 	.word	0x00000000


	//----- nvinfo : EIATTR_CBANK_PARAM_SIZE
	.align		4
.L_72:
        /*0080*/ 	.byte	0x03, 0x19
        /*0082*/ 	.short	0x0020


	//----- nvinfo : EIATTR_PARAM_CBANK
	.align		4
        /*0084*/ 	.byte	0x04, 0x0a
        /*0086*/ 	.short	(.L_74 - .L_73)
	.align		4
.L_73:
        /*0088*/ 	.word	index@(.nv.constant0._Z18Convolution_KernelP6uchar3iiiS0_)
        /*008c*/ 	.short	0x0380
        /*008e*/ 	.short	0x0020


	//----- nvinfo : EIATTR_SW_WAR
	.align		4
.L_74:
        /*0090*/ 	.byte	0x04, 0x36
        /*0092*/ 	.short	(.L_76 - .L_75)
.L_75:
        /*0094*/ 	.word	0x00000008
.L_76:


//--------------------- .nv.callgraph             --------------------------
	.section	.nv.callgraph,"",@"SHT_CUDA_CALLGRAPH"
	.align	4
	.sectionentsize	8
	.align		4
        /*0000*/ 	.word	0x00000000
	.align		4
        /*0004*/ 	.word	0xffffffff
	.align		4
        /*0008*/ 	.word	0x00000000
	.align		4
        /*000c*/ 	.word	0xfffffffe
	.align		4
        /*0010*/ 	.word	0x00000000
	.align		4
        /*0014*/ 	.word	0xfffffffd
	.align		4
        /*0018*/ 	.word	0x00000000
	.align		4
        /*001c*/ 	.word	0xfffffffc


//--------------------- .nv.constant3             --------------------------
	.section	.nv.constant3,"a",@progbits
	.align	4
.nv.constant3:
	.type		dc_filter,@object
	.size		dc_filter,(.L_0 - dc_filter)
dc_filter:
	.zero		36
.L_0:


//--------------------- .text._Z20Calculate_CumulativePdiiS_Pi --------------------------
	.section	.text._Z20Calculate_CumulativePdiiS_Pi,"ax",@progbits
	.align	128
        .global         _Z20Calculate_CumulativePdiiS_Pi
        .type           _Z20Calculate_CumulativePdiiS_Pi,@function
        .size           _Z20Calculate_CumulativePdiiS_Pi,(.L_x_32 - _Z20Calculate_CumulativePdiiS_Pi)
        .other          _Z20Calculate_CumulativePdiiS_Pi,@"STO_CUDA_ENTRY STV_DEFAULT"
_Z20Calculate_CumulativePdiiS_Pi:
.text._Z20Calculate_CumulativePdiiS_Pi:
[----:B------:R-:W-:Y:S01]  /*0000*/  LDC R1, c[0x0][0x37c] ;  /* 0x0000df00ff017b82 */ /* 0x000fe20000000800 */
[----:B------:R-:W0:Y:S07]  /*0010*/  S2R R0, SR_TID.X ;  /* 0x0000000000007919 */ /* 0x000e2e0000002100 */
[----:B------:R-:W1:Y:S01]  /*0020*/  S2UR UR5, SR_CTAID.X ;  /* 0x00000000000579c3 */ /* 0x000e620000002500 */
[----:B------:R-:W1:Y:S01]  /*0030*/  LDCU UR4, c[0x0][0x360] ;  /* 0x00006c00ff0477ac */ /* 0x000e620008000800 */
[----:B------:R-:W-:Y:S01]  /*0040*/  BSSY.RECONVERGENT B0, `(.L_x_0) ;  /* 0x0000010000007945 */ /* 0x000fe20003800200 */
[----:B------:R-:W2:Y:S05]  /*0050*/  LDCU UR6, c[0x0][0x388] ;  /* 0x00007100ff0677ac */ /* 0x000eaa0008000800 */
[----:B------:R-:W3:Y:S01]  /*0060*/  LDC R3, c[0x0][0x38c] ;  /* 0x0000e300ff037b82 */ /* 0x000ee20000000800 */
[----:B------:R-:W4:Y:S01]  /*0070*/  LDCU.64 UR8, c[0x0][0x358] ;  /* 0x00006b00ff0877ac */ /* 0x000f220008000a00 */
[----:B--2---:R-:W-:Y:S01]  /*0080*/  MOV R23, UR6 ;  /* 0x0000000600177c02 */ /* 0x004fe20008000f00 */
[----:B-1----:R-:W-:-:S06]  /*0090*/  UIMAD UR5, UR5, UR4, URZ ;  /* 0x00000004050572a4 */ /* 0x002fcc000f8e02ff */
[----:B0-----:R-:W-:Y:S01]  /*00a0*/  VIADD R2, R0, UR5 ;  /* 0x0000000500027c36 */ /* 0x001fe20008000000 */
[----:B---3--:R-:W-:-:S04]  /*00b0*/  ISETP.GE.AND P1, PT, R3, 0x2, PT ;  /* 0x000000020300780c */ /* 0x008fc80003f26270 */
[----:B------:R-:W-:-:S13]  /*00c0*/  ISETP.GE.AND P0, PT, R2, R23, PT ;  /* 0x000000170200720c */ /* 0x000fda0003f06270 */
[----:B----4-:R-:W-:Y:S05]  /*00d0*/  @P0 BRA `(.L_x_1) ;  /* 0x0000000000180947 */ /* 0x010fea0003800000 */
[----:B------:R-:W0:Y:S08]  /*00e0*/  LDC.64 R4, c[0x0][0x380] ;  /* 0x0000e000ff047b82 */ /* 0x000e300000000a00 */
[----:B------:R-:W1:Y:S01]  /*00f0*/  LDC.64 R6, c[0x0][0x390] ;  /* 0x0000e400ff067b82 */ /* 0x000e620000000a00 */
[----:B0-----:R-:W-:-:S06]  /*0100*/  IMAD.WIDE R4, R2, 0x8, R4 ;  /* 0x0000000802047825 */ /* 0x001fcc00078e0204 */
[----:B------:R-:W2:Y:S01]  /*0110*/  LDG.E.64 R4, desc[UR8][R4.64] ;  /* 0x0000000804047981 */ /* 0x000ea2000c1e1b00 */
[----:B-1----:R-:W-:-:S05]  /*0120*/  IMAD.WIDE R6, R2, 0x8, R6 ;  /* 0x0000000802067825 */ /* 0x002fca00078e0206 */
[----:B--2---:R0:W-:Y:S02]  /*0130*/  STG.E.64 desc[UR8][R6.64], R4 ;  /* 0x0000000406007986 */ /* 0x0041e4000c101b08 */
.L_x_1:
[----:B------:R-:W-:Y:S05]  /*0140*/  BSYNC.RECONVERGENT B0 ;  /* 0x0000000000007941 */ /* 0x000fea0003800200 */
.L_x_0:
[----:B------:R-:W-:Y:S06]  /*0150*/  BAR.SYNC.DEFER_BLOCKING 0x0 ;  /* 0x0000000000007b1d */ /* 0x000fec0000010000 */
[----:B------:R-:W-:Y:S05]  /*0160*/  @!P1 EXIT ;  /* 0x000000000000994d */ /* 0x000fea0003800000 */
[C---:B------:R-:W-:Y:S01]  /*0170*/  ISETP.NE.AND P0, PT, R3.reuse, 0x2, PT ;  /* 0x000000020300780c */ /* 0x040fe20003f05270 */
[----:B------:R-:W-:Y:S01]  /*0180*/  UMOV UR4, 0x1 ;  /* 0x0000000100047882 */ /* 0x000fe20000000000 */
[----:B------:R-:W-:Y:S01]  /*0190*/  IADD3 R3, PT, PT, R3, -0x1, RZ ;  /* 0xffffffff03037810 */ /* 0x000fe20007ffe0ff */
[----:B0-----:R-:W-:-:S10]  /*01a0*/  VIADD R5, R23, 0xffffffff ;  /* 0xffffffff17057836 */ /* 0x001fd40000000000 */
[----:B------:R-:W-:Y:S05]  /*01b0*/  @!P0 BRA `(.L_x_2) ;  /* 0x0000000800208947 */ /* 0x000fea0003800000 */
[----:B------:R-:W0:Y:S01]  /*01c0*/  LDC R4, c[0x0][0x388] ;  /* 0x0000e200ff047b82 */ /* 0x000e220000000800 */
[----:B------:R-:W-:Y:S01]  /*01d0*/  LOP3.LUT R22, R3, 0xfffffffe, RZ, 0xc0, !PT ;  /* 0xfffffffe03167812 */ /* 0x000fe200078ec0ff */
[----:B------:R-:W-:Y:S01]  /*01e0*/  HFMA2 R8, -RZ, RZ, 0, 0 ;  /* 0x00000000ff087431 */ /* 0x000fe200000001ff */
[----:B------:R-:W-:Y:S01]  /*01f0*/  IADD3 R6, PT, PT, R23, UR5, R0 ;  /* 0x0000000517067c10 */ /* 0x000fe2000fffe000 */
[----:B------:R-:W-:Y:S01]  /*0200*/  IMAD.MOV.U32 R9, RZ, RZ, R2 ;  /* 0x000000ffff097224 */ /* 0x000fe200078e0002 */
[----:B------:R-:W-:Y:S01]  /*0210*/  IADD3 R22, PT, PT, -R22, RZ, RZ ;  /* 0x000000ff16167210 */ /* 0x000fe20007ffe1ff */
[----:B------:R-:W1:Y:S02]  /*0220*/  LDCU.64 UR10, c[0x0][0x390] ;  /* 0x00007200ff0a77ac */ /* 0x000e640008000a00 */
[----:B------:R-:W2:Y:S01]  /*0230*/  LDC R7, c[0x0][0x388] ;  /* 0x0000e200ff077b82 */ /* 0x000ea20000000800 */
[----:B------:R-:W-:Y:S01]  /*0240*/  UMOV UR6, 0x1 ;  /* 0x0000000100067882 */ /* 0x000fe20000000000 */
[----:B------:R-:W-:-:S06]  /*0250*/  UMOV UR4, URZ ;  /* 0x000000ff00047c82 */ /* 0x000fcc0008000000 */
[----:B------:R-:W3:Y:S08]  /*0260*/  LDC.64 R10, c[0x0][0x380] ;  /* 0x0000e000ff0a7b82 */ /* 0x000ef00000000a00 */
[----:B-1----:R-:W4:Y:S02]  /*0270*/  LDC.64 R12, c[0x0][0x398] ;  /* 0x0000e600ff0c7b82 */ /* 0x002f240000000a00 */
.L_x_10:
[----:B------:R-:W-:-:S13]  /*0280*/  ISETP.NE.AND P1, PT, R2, RZ, PT ;  /* 0x000000ff0200720c */ /* 0x000fda0003f25270 */
[----:B-1----:R-:W1:Y:S02]  /*0290*/  @!P1 LDC.64 R14, c[0x0][0x390] ;  /* 0x0000e400ff0e9b82 */ /* 0x002e640000000a00 */
[----:B-1----:R-:W-:-:S05]  /*02a0*/  @!P1 IMAD.WIDE R20, R8, 0x8, R14 ;  /* 0x0000000808149825 */ /* 0x002fca00078e020e */
[----:B------:R-:W5:Y:S04]  /*02b0*/  @!P1 LDG.E.64 R16, desc[UR8][R20.64] ;  /* 0x0000000814109981 */ /* 0x000f68000c1e1b00 */
[----:B------:R-:W5:Y:S01]  /*02c0*/  @!P1 LDG.E.64 R18, desc[UR8][R20.64+0x8] ;  /* 0x0000080814129981 */ /* 0x000f62000c1e1b00 */
[----:B------:R-:W-:Y:S01]  /*02d0*/  @!P1 IMAD.MOV.U32 R0, RZ, RZ, 0x1 ;  /* 0x00000001ff009424 */ /* 0x000fe200078e00ff */
[----:B------:R-:W-:Y:S01]  /*02e0*/  BSSY.RECONVERGENT B0, `(.L_x_3) ;  /* 0x000002d000007945 */ /* 0x000fe20003800200 */
[----:B0-----:R-:W-:Y:S01]  /*02f0*/  @!P1 MOV R23, R4 ;  /* 0x0000000400179202 */ /* 0x001fe20000000f00 */
[----:B-----5:R-:W-:-:S06]  /*0300*/  @!P1 DSETP.GEU.AND P0, PT, R16, R18, PT ;  /* 0x000000121000922a */ /* 0x020fcc0003f0e000 */
[----:B------:R-:W-:Y:S02]  /*0310*/  @!P1 FSEL R16, R16, R18, !P0 ;  /* 0x0000001210109208 */ /* 0x000fe40004000000 */
[----:B------:R-:W-:Y:S02]  /*0320*/  @!P1 FSEL R17, R17, R19, !P0 ;  /* 0x0000001311119208 */ /* 0x000fe40004000000 */
[----:B------:R-:W-:Y:S01]  /*0330*/  @!P1 SEL R0, R0, 0x2, !P0 ;  /* 0x0000000200009807 */ /* 0x000fe20004000000 */
[----:B------:R-:W-:Y:S06]  /*0340*/  @!P1 BRA `(.L_x_4) ;  /* 0x0000000000989947 */ /* 0x000fec0003800000 */
[----:B------:R-:W-:-:S13]  /*0350*/  ISETP.NE.AND P0, PT, R2, R5, PT ;  /* 0x000000050200720c */ /* 0x000fda0003f05270 */
[----:B------:R-:W-:Y:S05]  /*0360*/  @P0 BRA `(.L_x_5) ;  /* 0x0000000000380947 */ /* 0x000fea0003800000 */
[----:B------:R-:W-:Y:S01]  /*0370*/  MOV R15, UR11 ;  /* 0x0000000b000f7c02 */ /* 0x000fe20008000f00 */
[----:B------:R-:W-:-:S04]  /*0380*/  IMAD.U32 R14, RZ, RZ, UR10 ;  /* 0x0000000aff0e7e24 */ /* 0x000fc8000f8e00ff */
[----:B------:R-:W-:-:S05]  /*0390*/  IMAD.WIDE R20, R9, 0x8, R14 ;  /* 0x0000000809147825 */ /* 0x000fca00078e020e */
[----:B------:R-:W5:Y:S04]  /*03a0*/  LDG.E.64 R16, desc[UR8][R20.64+-0x8] ;  /* 0xfffff80814107981 */ /* 0x000f68000c1e1b00 */
[----:B------:R-:W5:Y:S01]  /*03b0*/  LDG.E.64 R18, desc[UR8][R20.64] ;  /* 0x0000000814127981 */ /* 0x000f62000c1e1b00 */
[----:B------:R-:W-:-:S06]  /*03c0*/  UIADD3 UR7, UPT, UPT, UR6, -0x1, URZ ;  /* 0xffffffff06077890 */ /* 0x000fcc000fffe0ff */
[----:B--2---:R-:W-:-:S05]  /*03d0*/  IMAD R24, R7, UR7, R2 ;  /* 0x0000000707187c24 */ /* 0x004fca000f8e0202 */
[----:B------:R-:W-:Y:S01]  /*03e0*/  IADD3 R23, PT, PT, R24, R7, RZ ;  /* 0x0000000718177210 */ /* 0x000fe20007ffe0ff */
[----:B-----5:R-:W-:-:S14]  /*03f0*/  DSETP.GEU.AND P0, PT, R16, R18, PT ;  /* 0x000000121000722a */ /* 0x020fdc0003f0e000 */
[----:B------:R-:W-:Y:S01]  /*0400*/  @!P0 IMAD.MOV.U32 R0, RZ, RZ, RZ ;  /* 0x000000ffff008224 */ /* 0x000fe200078e00ff */
[----:B------:R-:W-:Y:S01]  /*0410*/  @P0 MOV R17, R19 ;  /* 0x0000001300110202 */ /* 0x000fe20000000f00 */
[----:B------:R-:W-:Y:S02]  /*0420*/  @P0 IMAD.MOV.U32 R16, RZ, RZ, R18 ;  /* 0x000000ffff100224 */ /* 0x000fe400078e0012 */
[----:B------:R-:W-:Y:S01]  /*0430*/  @P0 IMAD.MOV.U32 R0, RZ, RZ, 0x1 ;  /* 0x00000001ff000424 */ /* 0x000fe200078e00ff */
[----:B------:R-:W-:Y:S06]  /*0440*/  BRA `(.L_x_4) ;  /* 0x0000000000587947 */ /* 0x000fec0003800000 */
.L_x_5:
[----:B------:R-:W-:Y:S01]  /*0450*/  MOV R14, UR10 ;  /* 0x0000000a000e7c02 */ /* 0x000fe20008000f00 */
[----:B------:R-:W-:-:S04]  /*0460*/  IMAD.U32 R15, RZ, RZ, UR11 ;  /* 0x0000000bff0f7e24 */ /* 0x000fc8000f8e00ff */
[----:B------:R-:W-:-:S05]  /*0470*/  IMAD.WIDE R24, R9, 0x8, R14 ;  /* 0x0000000809187825 */ /* 0x000fca00078e020e */
[----:B------:R-:W5:Y:S04]  /*0480*/  LDG.E.64 R16, desc[UR8][R24.64+-0x8] ;  /* 0xfffff80818107981 */ /* 0x000f68000c1e1b00 */
[----:B------:R-:W5:Y:S04]  /*0490*/  LDG.E.64 R18, desc[UR8][R24.64+0x8] ;  /* 0x0000080818127981 */ /* 0x000f68000c1e1b00 */
[----:B------:R-:W3:Y:S01]  /*04a0*/  LDG.E.64 R20, desc[UR8][R24.64] ;  /* 0x0000000818147981 */ /* 0x000ee2000c1e1b00 */
[----:B------:R-:W-:-:S06]  /*04b0*/  UIADD3 UR7, UPT, UPT, UR6, -0x1, URZ ;  /* 0xffffffff06077890 */ /* 0x000fcc000fffe0ff */
[----:B--2---:R-:W-:Y:S01]  /*04c0*/  IMAD R26, R7, UR7, R2 ;  /* 0x00000007071a7c24 */ /* 0x004fe2000f8e0202 */
[----:B-----5:R-:W-:-:S06]  /*04d0*/  DSETP.GTU.AND P0, PT, R16, R18, PT ;  /* 0x000000121000722a */ /* 0x020fcc0003f0c000 */
[----:B---3--:R-:W-:-:S14]  /*04e0*/  DSETP.GTU.OR P0, PT, R16, R20, P0 ;  /* 0x000000141000722a */ /* 0x008fdc000070c400 */
[----:B------:R-:W-:Y:S01]  /*04f0*/  @!P0 IADD3 R23, PT, PT, R26, R7, RZ ;  /* 0x000000071a178210 */ /* 0x000fe20007ffe0ff */
[----:B------:R-:W-:Y:S01]  /*0500*/  @!P0 IMAD.MOV.U32 R0, RZ, RZ, RZ ;  /* 0x000000ffff008224 */ /* 0x000fe200078e00ff */
[----:B------:R-:W-:Y:S06]  /*0510*/  @!P0 BRA `(.L_x_4) ;  /* 0x0000000000248947 */ /* 0x000fec0003800000 */
[----:B------:R-:W-:Y:S01]  /*0520*/  DSETP.GTU.AND P0, PT, R20, R18, PT ;  /* 0x000000121400722a */ /* 0x000fe20003f0c000 */
[----:B------:R-:W-:-:S05]  /*0530*/  IMAD.IADD R23, R26, 0x1, R7 ;  /* 0x000000011a177824 */ /* 0x000fca00078e0207 */
[----:B------:R-:W-:-:S14]  /*0540*/  DSETP.GTU.OR P0, PT, R20, R16, P0 ;  /* 0x000000101400722a */ /* 0x000fdc000070c400 */
[----:B------:R-:W-:Y:S01]  /*0550*/  @!P0 MOV R16, R20 ;  /* 0x0000001400108202 */ /* 0x000fe20000000f00 */
[----:B------:R-:W-:Y:S01]  /*0560*/  @!P0 IMAD.MOV.U32 R17, RZ, RZ, R21 ;  /* 0x000000ffff118224 */ /* 0x000fe200078e0015 */
[----:B------:R-:W-:Y:S01]  /*0570*/  @!P0 MOV R0, 0x1 ;  /* 0x0000000100008802 */ /* 0x000fe20000000f00 */
[----:B------:R-:W-:Y:S01]  /*0580*/  @P0 IMAD.MOV.U32 R17, RZ, RZ, R19 ;  /* 0x000000ffff110224 */ /* 0x000fe200078e0013 */
[----:B------:R-:W-:Y:S02]  /*0590*/  @P0 MOV R16, R18 ;  /* 0x0000001200100202 */ /* 0x000fe40000000f00 */
[----:B------:R-:W-:-:S07]  /*05a0*/  @P0 MOV R0, 0x2 ;  /* 0x0000000200000802 */ /* 0x000fce0000000f00 */
.L_x_4:
[----:B------:R-:W-:Y:S05]  /*05b0*/  BSYNC.RECONVERGENT B0 ;  /* 0x0000000000007941 */ /* 0x000fea0003800200 */
.L_x_3:
[----:B---3--:R-:W-:-:S05]  /*05c0*/  IMAD.WIDE R24, R23, 0x8, R10 ;  /* 0x0000000817187825 */ /* 0x008fca00078e020a */
[----:B------:R-:W3:Y:S01]  /*05d0*/  LDG.E.64 R18, desc[UR8][R24.64] ;  /* 0x0000000818127981 */ /* 0x000ee2000c1e1b00 */
[----:B------:R-:W-:Y:S01]  /*05e0*/  ISETP.NE.AND P0, PT, R2, RZ, PT ;  /* 0x000000ff0200720c */ /* 0x000fe20003f05270 */
[C---:B----4-:R-:W-:Y:S01]  /*05f0*/  IMAD.WIDE R20, R23.reuse, 0x4, R12 ;  /* 0x0000000417147825 */ /* 0x050fe200078e020c */
[----:B------:R-:W-:Y:S01]  /*0600*/  BSSY.RECONVERGENT B0, `(.L_x_6) ;  /* 0x000002f000007945 */ /* 0x000fe20003800200 */
[----:B---3--:R-:W-:Y:S02]  /*0610*/  DADD R16, R18, R16 ;  /* 0x0000000012107229 */ /* 0x008fe40000000010 */
[----:B------:R-:W-:-:S05]  /*0620*/  IMAD.WIDE R18, R23, 0x8, R14 ;  /* 0x0000000817127825 */ /* 0x000fca00078e020e */
[----:B------:R0:W-:Y:S04]  /*0630*/  STG.E.64 desc[UR8][R18.64], R16 ;  /* 0x0000001012007986 */ /* 0x0001e8000c101b08 */
[----:B------:R0:W-:Y:S01]  /*0640*/  STG.E desc[UR8][R20.64], R0 ;  /* 0x0000000014007986 */ /* 0x0001e2000c101908 */
[----:B------:R-:W-:Y:S06]  /*0650*/  BAR.SYNC.DEFER_BLOCKING 0x0 ;  /* 0x0000000000007b1d */ /* 0x000fec0000010000 */
[----:B------:R-:W-:Y:S05]  /*0660*/  @!P0 BRA `(.L_x_7) ;  /* 0x00000000007c8947 */ /* 0x000fea0003800000 */
[----:B------:R-:W-:Y:S01]  /*0670*/  ISETP.NE.AND P0, PT, R2, R5, PT ;  /* 0x000000050200720c */ /* 0x000fe20003f05270 */
[----:B--2---:R-:W-:-:S12]  /*0680*/  IMAD R26, R7, UR6, R2 ;  /* 0x00000006071a7c24 */ /* 0x004fd8000f8e0202 */
[----:B------:R-:W-:Y:S05]  /*0690*/  @!P0 BRA `(.L_x_8) ;  /* 0x0000000000488947 */ /* 0x000fea0003800000 */
[----:B------:R-:W-:-:S05]  /*06a0*/  IMAD.WIDE R24, R6, 0x8, R14 ;  /* 0x0000000806187825 */ /* 0x000fca00078e020e */
[----:B0-----:R-:W2:Y:S04]  /*06b0*/  LDG.E.64 R20, desc[UR8][R24.64+-0x8] ;  /* 0xfffff80818147981 */ /* 0x001ea8000c1e1b00 */
[----:B------:R-:W2:Y:S04]  /*06c0*/  LDG.E.64 R16, desc[UR8][R24.64] ;  /* 0x0000000818107981 */ /* 0x000ea8000c1e1b00 */
[----:B------:R-:W3:Y:S01]  /*06d0*/  LDG.E.64 R18, desc[UR8][R24.64+0x8] ;  /* 0x0000080818127981 */ /* 0x000ee2000c1e1b00 */
[----:B------:R-:W-:Y:S01]  /*06e0*/  IMAD.MOV.U32 R0, RZ, RZ, RZ ;  /* 0x000000ffff007224 */ /* 0x000fe200078e00ff */
[----:B--2---:R-:W-:-:S02]  /*06f0*/  DSETP.LE.AND P1, PT, R20, R16, PT ;  /* 0x000000101400722a */ /* 0x004fc40003f23000 */
[----:B---3--:R-:W-:-:S14]  /*0700*/  DSETP.GTU.AND P0, PT, R20, R18, PT ;  /* 0x000000121400722a */ /* 0x008fdc0003f0c000 */
[----:B------:R-:W-:Y:S05]  /*0710*/  @!P0 BRA P1, `(.L_x_9) ;  /* 0x0000000000748947 */ /* 0x000fea0000800000 */
[----:B------:R-:W-:Y:S01]  /*0720*/  DSETP.GTU.AND P0, PT, R16, R18, PT ;  /* 0x000000121000722a */ /* 0x000fe20003f0c000 */
[----:B------:R-:W-:-:S05]  /*0730*/  MOV R0, 0x2 ;  /* 0x0000000200007802 */ /* 0x000fca0000000f00 */
[----:B------:R-:W-:Y:S01]  /*0740*/  DSETP.GTU.OR P0, PT, R16, R20, P0 ;  /* 0x000000141000722a */ /* 0x000fe2000070c400 */
[----:B------:R-:W-:Y:S01]  /*0750*/  IMAD.MOV.U32 R20, RZ, RZ, R18 ;  /* 0x000000ffff147224 */ /* 0x000fe200078e0012 */
[----:B------:R-:W-:-:S12]  /*0760*/  MOV R21, R19 ;  /* 0x0000001300157202 */ /* 0x000fd80000000f00 */
[----:B------:R-:W-:Y:S05]  /*0770*/  @P0 BRA `(.L_x_9) ;  /* 0x00000000005c0947 */ /* 0x000fea0003800000 */
[----:B------:R-:W-:Y:S01]  /*0780*/  IMAD.MOV.U32 R20, RZ, RZ, R16 ;  /* 0x000000ffff147224 */ /* 0x000fe200078e0010 */
[----:B------:R-:W-:Y:S01]  /*0790*/  MOV R21, R17 ;  /* 0x0000001100157202 */ /* 0x000fe20000000f00 */
[----:B------:R-:W-:Y:S01]  /*07a0*/  IMAD.MOV.U32 R0, RZ, RZ, 0x1 ;  /* 0x00000001ff007424 */ /* 0x000fe200078e00ff */
[----:B------:R-:W-:Y:S06]  /*07b0*/  BRA `(.L_x_9) ;  /* 0x00000000004c7947 */ /* 0x000fec0003800000 */
.L_x_8:
[----:B0-----:R-:W-:-:S05]  /*07c0*/  IMAD.WIDE R18, R6, 0x8, R14 ;  /* 0x0000000806127825 */ /* 0x001fca00078e020e */
[----:B------:R-:W2:Y:S04]  /*07d0*/  LDG.E.64 R16, desc[UR8][R18.64+-0x8] ;  /* 0xfffff80812107981 */ /* 0x000ea8000c1e1b00 */
[----:B------:R-:W2:Y:S01]  /*07e0*/  LDG.E.64 R20, desc[UR8][R18.64] ;  /* 0x0000000812147981 */ /* 0x000ea2000c1e1b00 */
[----:B------:R-:W-:Y:S01]  /*07f0*/  MOV R0, 0x1 ;  /* 0x0000000100007802 */ /* 0x000fe20000000f00 */
[----:B--2---:R-:W-:-:S14]  /*0800*/  DSETP.GEU.AND P0, PT, R16, R20, PT ;  /* 0x000000141000722a */ /* 0x004fdc0003f0e000 */
[----:B------:R-:W-:Y:S05]  /*0810*/  @P0 BRA `(.L_x_9) ;  /* 0x0000000000340947 */ /* 0x000fea0003800000 */
[----:B------:R-:W-:Y:S01]  /*0820*/  IMAD.MOV.U32 R20, RZ, RZ, R16 ;  /* 0x000000ffff147224 */ /* 0x000fe200078e0010 */
[----:B------:R-:W-:Y:S01]  /*0830*/  MOV R21, R17 ;  /* 0x0000001100157202 */ /* 0x000fe20000000f00 */
[----:B------:R-:W-:Y:S01]  /*0840*/  IMAD.MOV.U32 R0, RZ, RZ, RZ ;  /* 0x000000ffff007224 */ /* 0x000fe200078e00ff */
[----:B------:R-:W-:Y:S06]  /*0850*/  BRA `(.L_x_9) ;  /* 0x0000000000247947 */ /* 0x000fec0003800000 */
.L_x_7:
[----:B------:R-:W-:-:S05]  /*0860*/  IMAD.WIDE R24, R4, 0x8, R14 ;  /* 0x0000000804187825 */ /* 0x000fca00078e020e */
[----:B0-----:R-:W3:Y:S04]  /*0870*/  LDG.E.64 R16, desc[UR8][R24.64] ;  /* 0x0000000818107981 */ /* 0x001ee8000c1e1b00 */
[----:B------:R-:W3:Y:S01]  /*0880*/  LDG.E.64 R18, desc[UR8][R24.64+0x8] ;  /* 0x0000080818127981 */ /* 0x000ee2000c1e1b00 */
[----:B------:R-:W-:Y:S01]  /*0890*/  MOV R0, 0x1 ;  /* 0x0000000100007802 */ /* 0x000fe20000000f00 */
[----:B------:R-:W-:Y:S01]  /*08a0*/  IMAD.MOV.U32 R26, RZ, RZ, R4 ;  /* 0x000000ffff1a7224 */ /* 0x000fe200078e0004 */
[----:B---3--:R-:W-:-:S06]  /*08b0*/  DSETP.GEU.AND P0, PT, R16, R18, PT ;  /* 0x000000121000722a */ /* 0x008fcc0003f0e000 */
[----:B------:R-:W-:Y:S02]  /*08c0*/  FSEL R20, R16, R18, !P0 ;  /* 0x0000001210147208 */ /* 0x000fe40004000000 */
[----:B------:R-:W-:Y:S02]  /*08d0*/  FSEL R21, R17, R19, !P0 ;  /* 0x0000001311157208 */ /* 0x000fe40004000000 */
[----:B------:R-:W-:-:S07]  /*08e0*/  SEL R0, R0, 0x2, !P0 ;  /* 0x0000000200007807 */ /* 0x000fce0004000000 */
.L_x_9:
[----:B------:R-:W-:Y:S05]  /*08f0*/  BSYNC.RECONVERGENT B0 ;  /* 0x0000000000007941 */ /* 0x000fea0003800200 */
.L_x_6:
[----:B--2---:R-:W-:-:S05]  /*0900*/  MOV R23, R7 ;  /* 0x0000000700177202 */ /* 0x004fca0000000f00 */
[----:B------:R-:W-:-:S04]  /*0910*/  IMAD.IADD R25, R26, 0x1, R23 ;  /* 0x000000011a197824 */ /* 0x000fc800078e0217 */
[----:B------:R-:W-:-:S05]  /*0920*/  IMAD.WIDE R18, R25, 0x8, R10 ;  /* 0x0000000819127825 */ /* 0x000fca00078e020a */
[----:B------:R-:W2:Y:S01]  /*0930*/  LDG.E.64 R16, desc[UR8][R18.64] ;  /* 0x0000000812107981 */ /* 0x000ea2000c1e1b00 */
[----:B------:R-:W-:Y:S01]  /*0940*/  IADD3 R22, PT, PT, R22, 0x2, RZ ;  /* 0x0000000216167810 */ /* 0x000fe20007ffe0ff */
[----:B------:R-:W-:Y:S01]  /*0950*/  UIADD3 UR6, UPT, UPT, UR6, 0x2, URZ ;  /* 0x0000000206067890 */ /* 0x000fe2000fffe0ff */
[C---:B------:R-:W-:Y:S01]  /*0960*/  IMAD R4, R23.reuse, 0x2, R4 ;  /* 0x0000000217047824 */ /* 0x040fe200078e0204 */
[----:B------:R-:W-:Y:S01]  /*0970*/  UIADD3 UR4, UPT, UPT, UR4, 0x2, URZ ;  /* 0x0000000204047890 */ /* 0x000fe2000fffe0ff */
[----:B------:R-:W-:Y:S01]  /*0980*/  ISETP.NE.AND P0, PT, R22, RZ, PT ;  /* 0x000000ff1600720c */ /* 0x000fe20003f05270 */
[C---:B------:R-:W-:Y:S01]  /*0990*/  IMAD R9, R23.reuse, 0x2, R9 ;  /* 0x0000000217097824 */ /* 0x040fe200078e0209 */
[C---:B------:R-:W-:Y:S02]  /*09a0*/  LEA R6, R23.reuse, R6, 0x1 ;  /* 0x0000000617067211 */ /* 0x040fe400078e08ff */
[----:B------:R-:W-:Y:S01]  /*09b0*/  LEA R8, R23, R8, 0x1 ;  /* 0x0000000817087211 */ /* 0x000fe200078e08ff */
[----:B--2---:R-:W-:Y:S01]  /*09c0*/  DADD R20, R16, R20 ;  /* 0x0000000010147229 */ /* 0x004fe20000000014 */
[----:B------:R-:W-:-:S04]  /*09d0*/  IMAD.WIDE R16, R25, 0x8, R14 ;  /* 0x0000000819107825 */ /* 0x000fc800078e020e */
[----:B------:R-:W-:Y:S02]  /*09e0*/  IMAD.WIDE R14, R25, 0x4, R12 ;  /* 0x00000004190e7825 */ /* 0x000fe400078e020c */
[----:B------:R1:W-:Y:S04]  /*09f0*/  STG.E.64 desc[UR8][R16.64], R20 ;  /* 0x0000001410007986 */ /* 0x0003e8000c101b08 */
[----:B------:R1:W-:Y:S01]  /*0a00*/  STG.E desc[UR8][R14.64], R0 ;  /* 0x000000000e007986 */ /* 0x0003e2000c101908 */
[----:B------:R-:W-:Y:S06]  /*0a10*/  BAR.SYNC.DEFER_BLOCKING 0x0 ;  /* 0x0000000000007b1d */ /* 0x000fec0000010000 */
[----:B------:R-:W-:Y:S05]  /*0a20*/  @P0 BRA `(.L_x_10) ;  /* 0xfffffff800140947 */ /* 0x000fea000383ffff */
[----:B------:R-:W-:-:S12]  /*0a30*/  UIADD3 UR4, UPT, UPT, UR4, 0x1, URZ ;  /* 0x0000000104047890 */ /* 0x000fd8000fffe0ff */
.L_x_2:
[----:B------:R-:W-:-:S04]  /*0a40*/  LOP3.LUT R3, R3, 0x1, RZ, 0xc0, !PT ;  /* 0x0000000103037812 */ /* 0x000fc800078ec0ff */
[----:B------:R-:W-:-:S13]  /*0a50*/  ISETP.NE.U32.AND P0, PT, R3, 0x1, PT ;  /* 0x000000010300780c */ /* 0x000fda0003f05070 */
[----:B------:R-:W-:Y:S05]  /*0a60*/  @P0 EXIT ;  /* 0x000000000000094d */ /* 0x000fea0003800000 */
[----:B------:R-:W-:Y:S01]  /*0a70*/  ISETP.NE.AND P0, PT, R2, RZ, PT ;  /* 0x000000ff0200720c */ /* 0x000fe20003f05270 */
[----:B------:R-:W-:-:S12]  /*0a80*/  BSSY.RECONVERGENT B0, `(.L_x_11) ;  /* 0x000003a000007945 */ /* 0x000fd80003800200 */
[----:B------:R-:W-:Y:S05]  /*0a90*/  @!P0 BRA `(.L_x_12) ;  /* 0x0000000000a88947 */ /* 0x000fea0003800000 */
[----:B------:R-:W-:-:S13]  /*0aa0*/  ISETP.NE.AND P0, PT, R2, R5, PT ;  /* 0x000000050200720c */ /* 0x000fda0003f05270 */
[----:B------:R-:W-:Y:S05]  /*0ab0*/  @!P0 BRA `(.L_x_13) ;  /* 0x0000000000648947 */ /* 0x000fea0003800000 */
[----:B------:R-:W0:Y:S01]  /*0ac0*/  LDCU.64 UR6, c[0x0][0x390] ;  /* 0x00007200ff0677ac */ /* 0x000e220008000a00 */
[----:B------:R-:W-:-:S06]  /*0ad0*/  UIADD3 UR5, UPT, UPT, UR4, -0x1, URZ ;  /* 0xffffffff04057890 */ /* 0x000fcc000fffe0ff */
[----:B-1----:R-:W-:Y:S01]  /*0ae0*/  IMAD R0, R23, UR5, R2 ;  /* 0x0000000517007c24 */ /* 0x002fe2000f8e0202 */
[----:B0-----:R-:W-:Y:S01]  /*0af0*/  MOV R5, UR7 ;  /* 0x0000000700057c02 */ /* 0x001fe20008000f00 */
[----:B------:R-:W-:-:S04]  /*0b00*/  IMAD.U32 R4, RZ, RZ, UR6 ;  /* 0x00000006ff047e24 */ /* 0x000fc8000f8e00ff */
[----:B------:R-:W-:-:S05]  /*0b10*/  IMAD.WIDE R6, R0, 0x8, R4 ;  /* 0x0000000800067825 */ /* 0x000fca00078e0204 */
[----:B------:R-:W2:Y:S04]  /*0b20*/  LDG.E.64 R8, desc[UR8][R6.64+-0x8] ;  /* 0xfffff80806087981 */ /* 0x000ea8000c1e1b00 */
[----:B------:R-:W2:Y:S04]  /*0b30*/  LDG.E.64 R10, desc[UR8][R6.64] ;  /* 0x00000008060a7981 */ /* 0x000ea8000c1e1b00 */
[----:B------:R-:W3:Y:S01]  /*0b40*/  LDG.E.64 R2, desc[UR8][R6.64+0x8] ;  /* 0x0000080806027981 */ /* 0x000ee2000c1e1b00 */
[C---:B--2---:R-:W-:Y:S02]  /*0b50*/  DSETP.LE.AND P1, PT, R8.reuse, R10, PT ;  /* 0x0000000a0800722a */ /* 0x044fe40003f23000 */
[----:B---3--:R-:W-:-:S14]  /*0b60*/  DSETP.GTU.AND P0, PT, R8, R2, PT ;  /* 0x000000020800722a */ /* 0x008fdc0003f0c000 */
[----:B------:R-:W-:Y:S05]  /*0b70*/  @!P0 BRA P1, `(.L_x_14) ;  /* 0x0000000000208947 */ /* 0x000fea0000800000 */
[----:B------:R-:W-:Y:S01]  /*0b80*/  DSETP.GTU.AND P0, PT, R10, R2, PT ;  /* 0x000000020a00722a */ /* 0x000fe20003f0c000 */
[----:B------:R-:W-:-:S05]  /*0b90*/  IADD3 R23, PT, PT, R0, R23, RZ ;  /* 0x0000001700177210 */ /* 0x000fca0007ffe0ff */
[----:B------:R-:W-:-:S14]  /*0ba0*/  DSETP.LE.AND P0, PT, R10, R8, !P0 ;  /* 0x000000080a00722a */ /* 0x000fdc0004703000 */
[----:B------:R-:W-:Y:S01]  /*0bb0*/  @!P0 IMAD.MOV.U32 R13, RZ, RZ, 0x2 ;  /* 0x00000002ff0d8424 */ /* 0x000fe200078e00ff */
[----:B------:R-:W-:Y:S01]  /*0bc0*/  @P0 MOV R3, R11 ;  /* 0x0000000b00030202 */ /* 0x000fe20000000f00 */
[----:B------:R-:W-:Y:S02]  /*0bd0*/  @P0 IMAD.MOV.U32 R2, RZ, RZ, R10 ;  /* 0x000000ffff020224 */ /* 0x000fe400078e000a */
[----:B------:R-:W-:Y:S01]  /*0be0*/  @P0 IMAD.MOV.U32 R13, RZ, RZ, 0x1 ;  /* 0x00000001ff0d0424 */ /* 0x000fe200078e00ff */
[----:B------:R-:W-:Y:S06]  /*0bf0*/  BRA `(.L_x_15) ;  /* 0x0000000000887947 */ /* 0x000fec0003800000 */
.L_x_14:
[----:B------:R-:W-:Y:S01]  /*0c00*/  IADD3 R23, PT, PT, R0, R23, RZ ;  /* 0x0000001700177210 */ /* 0x000fe20007ffe0ff */
[----:B------:R-:W-:Y:S01]  /*0c10*/  IMAD.MOV.U32 R2, RZ, RZ, R8 ;  /* 0x000000ffff027224 */ /* 0x000fe200078e0008 */
[----:B------:R-:W-:Y:S01]  /*0c20*/  MOV R3, R9 ;  /* 0x0000000900037202 */ /* 0x000fe20000000f00 */
[----:B------:R-:W-:Y:S01]  /*0c30*/  IMAD.MOV.U32 R13, RZ, RZ, RZ ;  /* 0x000000ffff0d7224 */ /* 0x000fe200078e00ff */
[----:B------:R-:W-:Y:S06]  /*0c40*/  BRA `(.L_x_15) ;  /* 0x0000000000747947 */ /* 0x000fec0003800000 */
.L_x_13:
[----:B------:R-:W0:Y:S01]  /*0c50*/  LDCU.64 UR6, c[0x0][0x390] ;  /* 0x00007200ff0677ac */ /* 0x000e220008000a00 */
[----:B------:R-:W-:-:S06]  /*0c60*/  UIADD3 UR5, UPT, UPT, UR4, -0x1, URZ ;  /* 0xffffffff04057890 */ /* 0x000fcc000fffe0ff */
[----:B-1----:R-:W-:Y:S01]  /*0c70*/  IMAD R0, R23, UR5, R2 ;  /* 0x0000000517007c24 */ /* 0x002fe2000f8e0202 */
[----:B0-----:R-:W-:Y:S01]  /*0c80*/  MOV R4, UR6 ;  /* 0x0000000600047c02 */ /* 0x001fe20008000f00 */
[----:B------:R-:W-:-:S04]  /*0c90*/  IMAD.U32 R5, RZ, RZ, UR7 ;  /* 0x00000007ff057e24 */ /* 0x000fc8000f8e00ff */
[----:B------:R-:W-:-:S05]  /*0ca0*/  IMAD.WIDE R6, R0, 0x8, R4 ;  /* 0x0000000800067825 */ /* 0x000fca00078e0204 */
[----:B------:R-:W2:Y:S04]  /*0cb0*/  LDG.E.64 R8, desc[UR8][R6.64+-0x8] ;  /* 0xfffff80806087981 */ /* 0x000ea8000c1e1b00 */
[----:B------:R-:W2:Y:S01]  /*0cc0*/  LDG.E.64 R2, desc[UR8][R6.64] ;  /* 0x0000000806027981 */ /* 0x000ea2000c1e1b00 */
[----:B------:R-:W-:Y:S01]  /*0cd0*/  IADD3 R23, PT, PT, R23, R0, RZ ;  /* 0x0000000017177210 */ /* 0x000fe20007ffe0ff */
[----:B--2---:R-:W-:-:S14]  /*0ce0*/  DSETP.GEU.AND P0, PT, R8, R2, PT ;  /* 0x000000020800722a */ /* 0x004fdc0003f0e000 */
[----:B------:R-:W-:Y:S01]  /*0cf0*/  @P0 MOV R13, 0x1 ;  /* 0x00000001000d0802 */ /* 0x000fe20000000f00 */
[----:B------:R-:W-:Y:S01]  /*0d00*/  @!P0 IMAD.MOV.U32 R2, RZ, RZ, R8 ;  /* 0x000000ffff028224 */ /* 0x000fe200078e0008 */
[----:B------:R-:W-:Y:S02]  /*0d10*/  @!P0 MOV R3, R9 ;  /* 0x0000000900038202 */ /* 0x000fe40000000f00 */
[----:B------:R-:W-:Y:S01]  /*0d20*/  @!P0 MOV R13, RZ ;  /* 0x000000ff000d8202 */ /* 0x000fe20000000f00 */
[----:B------:R-:W-:Y:S06]  /*0d30*/  BRA `(.L_x_15) ;  /* 0x0000000000387947 */ /* 0x000fec0003800000 */
.L_x_12:
[----:B------:R-:W0:Y:S01]  /*0d40*/  LDCU.64 UR6, c[0x0][0x390] ;  /* 0x00007200ff0677ac */ /* 0x000e220008000a00 */
[----:B------:R-:W-:-:S06]  /*0d50*/  UIADD3 UR5, UPT, UPT, UR4, -0x1, URZ ;  /* 0xffffffff04057890 */ /* 0x000fcc000fffe0ff */
[----:B------:R-:W-:Y:S01]  /*0d60*/  IMAD R7, R23, UR5, RZ ;  /* 0x0000000517077c24 */ /* 0x000fe2000f8e02ff */
[----:B0-----:R-:W-:Y:S01]  /*0d70*/  MOV R5, UR7 ;  /* 0x0000000700057c02 */ /* 0x001fe20008000f00 */
[----:B------:R-:W-:-:S04]  /*0d80*/  IMAD.U32 R4, RZ, RZ, UR6 ;  /* 0x00000006ff047e24 */ /* 0x000fc8000f8e00ff */
[----:B------:R-:W-:-:S05]  /*0d90*/  IMAD.WIDE R6, R7, 0x8, R4 ;  /* 0x0000000807067825 */ /* 0x000fca00078e0204 */
[----:B------:R-:W2:Y:S04]  /*0da0*/  LDG.E.64 R2, desc[UR8][R6.64] ;  /* 0x0000000806027981 */ /* 0x000ea8000c1e1b00 */
[----:B------:R-:W2:Y:S01]  /*0db0*/  LDG.E.64 R8, desc[UR8][R6.64+0x8] ;  /* 0x0000080806087981 */ /* 0x000ea2000c1e1b00 */
[----:B------:R-:W-:Y:S01]  /*0dc0*/  MOV R13, 0x1 ;  /* 0x00000001000d7802 */ /* 0x000fe20000000f00 */
[----:B------:R-:W-:Y:S01]  /*0dd0*/  IMAD R23, R23, UR4, RZ ;  /* 0x0000000417177c24 */ /* 0x000fe2000f8e02ff */
[----:B--2---:R-:W-:-:S06]  /*0de0*/  DSETP.GEU.AND P0, PT, R2, R8, PT ;  /* 0x000000080200722a */ /* 0x004fcc0003f0e000 */
[----:B------:R-:W-:Y:S02]  /*0df0*/  FSEL R2, R2, R8, !P0 ;  /* 0x0000000802027208 */ /* 0x000fe40004000000 */
[----:B------:R-:W-:Y:S02]  /*0e00*/  FSEL R3, R3, R9, !P0 ;  /* 0x0000000903037208 */ /* 0x000fe40004000000 */
[----:B------:R-:W-:-:S07]  /*0e10*/  SEL R13, R13, 0x2, !P0 ;  /* 0x000000020d0d7807 */ /* 0x000fce0004000000 */
.L_x_15:
[----:B------:R-:W-:Y:S05]  /*0e20*/  BSYNC.RECONVERGENT B0 ;  /* 0x0000000000007941 */ /* 0x000fea0003800200 */
.L_x_11:
[----:B------:R-:W0:Y:S08]  /*0e30*/  LDC.64 R6, c[0x0][0x380] ;  /* 0x0000e000ff067b82 */ /* 0x000e300000000a00 */
[----:B------:R-:W2:Y:S01]  /*0e40*/  LDC.64 R8, c[0x0][0x398] ;  /* 0x0000e600ff087b82 */ /* 0x000ea20000000a00 */
[----:B0-----:R-:W-:-:S06]  /*0e50*/  IMAD.WIDE R6, R23, 0x8, R6 ;  /* 0x0000000817067825 */ /* 0x001fcc00078e0206 */
[----:B------:R-:W3:Y:S01]  /*0e60*/  LDG.E.64 R6, desc[UR8][R6.64] ;  /* 0x0000000806067981 */ /* 0x000ee2000c1e1b00 */
[----:B------:R-:W-:-:S04]  /*0e70*/  IMAD.WIDE R4, R23, 0x8, R4 ;  /* 0x0000000817047825 */ /* 0x000fc800078e0204 */
[----:B--2---:R-:W-:Y:S01]  /*0e80*/  IMAD.WIDE R8, R23, 0x4, R8 ;  /* 0x0000000417087825 */ /* 0x004fe200078e0208 */
[----:B---3--:R-:W-:-:S07]  /*0e90*/  DADD R2, R6, R2 ;  /* 0x0000000006027229 */ /* 0x008fce0000000002 */
[----:B------:R-:W-:Y:S04]  /*0ea0*/  STG.E.64 desc[UR8][R4.64], R2 ;  /* 0x0000000204007986 */ /* 0x000fe8000c101b08 */
[----:B------:R-:W-:Y:S01]  /*0eb0*/  STG.E desc[UR8][R8.64], R13 ;  /* 0x0000000d08007986 */ /* 0x000fe2000c101908 */
[----:B------:R-:W-:Y:S06]  /*0ec0*/  BAR.SYNC.DEFER_BLOCKING 0x0 ;  /* 0x0000000000007b1d */ /* 0x000fec0000010000 */
[----:B------:R-:W-:Y:S05]  /*0ed0*/  EXIT ;  /* 0x000000000000794d */ /* 0x000fea0003800000 */
.L_x_16:
[----:B------:R-:W-:-:S00]  /*0ee0*/  BRA `(.L_x_16) ;  /* 0xfffffffc00fc7947 */ /* 0x000fc0000383ffff */
[----:B------:R-:W-:-:S00]  /*0ef0*/  NOP ;  /* 0x0000000000007918 */ /* 0x000fc00000000000 */
        /* <DEDUP_REMOVED lines=8> */
.L_x_32:


//--------------------- .text._Z12addMatKernelP6uchar3S0_iiPd --------------------------
	.section	.text._Z12addMatKernelP6uchar3S0_iiPd,"ax",@progbits
	.align	128
        .global         _Z12addMatKernelP6uchar3S0_iiPd
        .type           _Z12addMatKernelP6uchar3S0_iiPd,@function
        .size           _Z12addMatKernelP6uchar3S0_iiPd,(.L_x_33 - _Z12addMatKernelP6uchar3S0_iiPd)
        .other          _Z12addMatKernelP6uchar3S0_iiPd,@"STO_CUDA_ENTRY STV_DEFAULT"
_Z12addMatKernelP6uchar3S0_iiPd:
.text._Z12addMatKernelP6uchar3S0_iiPd:
[----:B------:R-:W-:Y:S01]  /*0000*/  LDC R1, c[0x0][0x37c] ;  /* 0x0000df00ff017b82 */ /* 0x000fe20000000800 */
[----:B------:R-:W0:Y:S07]  /*0010*/  S2R R2, SR_TID.X ;  /* 0x0000000000027919 */ /* 0x000e2e0000002100 */
[----:B------:R-:W1:Y:S01]  /*0020*/  LDC R0, c[0x0][0x364] ;  /* 0x0000d900ff007b82 */ /* 0x000e620000000800 */
[----:B------:R-:W2:Y:S01]  /*0030*/  LDCU.64 UR6, c[0x0][0x390] ;  /* 0x00007200ff0677ac */ /* 0x000ea20008000a00 */
[----:B------:R-:W1:Y:S06]  /*0040*/  S2R R3, SR_TID.Y ;  /* 0x0000000000037919 */ /* 0x000e6c0000002200 */
[----:B------:R-:W0:Y:S08]  /*0050*/  S2UR UR5, SR_CTAID.X ;  /* 0x00000000000579c3 */ /* 0x000e300000002500 */
[----:B------:R-:W0:Y:S08]  /*0060*/  LDC R7, c[0x0][0x360] ;  /* 0x0000d800ff077b82 */ /* 0x000e300000000800 */
[----:B------:R-:W1:Y:S01]  /*0070*/  S2UR UR4, SR_CTAID.Y ;  /* 0x00000000000479c3 */ /* 0x000e620000002600 */
[----:B0-----:R-:W-:-:S05]  /*0080*/  IMAD R7, R7, UR5, R2 ;  /* 0x0000000507077c24 */ /* 0x001fca000f8e0202 */
[----:B--2---:R-:W-:Y:S01]  /*0090*/  ISETP.GE.AND P0, PT, R7, UR7, PT ;  /* 0x0000000707007c0c */ /* 0x004fe2000bf06270 */
[----:B-1----:R-:W-:-:S05]  /*00a0*/  IMAD R0, R0, UR4, R3 ;  /* 0x0000000400007c24 */ /* 0x002fca000f8e0203 */
[----:B------:R-:W-:-:S13]  /*00b0*/  ISETP.GE.OR P0, PT, R0, UR6, P0 ;  /* 0x0000000600007c0c */ /* 0x000fda0008706670 */
[----:B------:R-:W-:Y:S05]  /*00c0*/  @P0 EXIT ;  /* 0x000000000000094d */ /* 0x000fea0003800000 */
[----:B------:R-:W0:Y:S01]  /*00d0*/  LDC.64 R2, c[0x0][0x380] ;  /* 0x0000e000ff027b82 */ /* 0x000e220000000a00 */
[----:B------:R-:W1:Y:S01]  /*00e0*/  LDCU.64 UR4, c[0x0][0x358] ;  /* 0x00006b00ff0477ac */ /* 0x000e620008000a00 */
[----:B------:R-:W-:-:S06]  /*00f0*/  IMAD R11, R0, UR7, R7 ;  /* 0x00000007000b7c24 */ /* 0x000fcc000f8e0207 */
[----:B------:R-:W2:Y:S08]  /*0100*/  LDC.64 R4, c[0x0][0x388] ;  /* 0x0000e200ff047b82 */ /* 0x000eb00000000a00 */
[----:B------:R-:W3:Y:S01]  /*0110*/  LDC.64 R8, c[0x0][0x398] ;  /* 0x0000e600ff087b82 */ /* 0x000ee20000000a00 */
[----:B0-----:R-:W-:-:S05]  /*0120*/  IMAD.WIDE R2, R11, 0x3, R2 ;  /* 0x000000030b027825 */ /* 0x001fca00078e0202 */
[----:B-1----:R-:W4:Y:S01]  /*0130*/  LDG.E.U8 R0, desc[UR4][R2.64] ;  /* 0x0000000402007981 */ /* 0x002f22000c1e1100 */
[----:B--2---:R-:W-:-:S03]  /*0140*/  IMAD.WIDE R4, R11, 0x3, R4 ;  /* 0x000000030b047825 */ /* 0x004fc600078e0204 */
[----:B------:R-:W4:Y:S04]  /*0150*/  LDG.E.U8 R7, desc[UR4][R2.64+0x1] ;  /* 0x0000010402077981 */ /* 0x000f28000c1e1100 */
[----:B------:R-:W4:Y:S04]  /*0160*/  LDG.E.U8 R6, desc[UR4][R2.64+0x2] ;  /* 0x0000020402067981 */ /* 0x000f28000c1e1100 */
[----:B------:R-:W2:Y:S04]  /*0170*/  LDG.E.U8 R10, desc[UR4][R4.64] ;  /* 0x00000004040a7981 */ /* 0x000ea8000c1e1100 */
[----:B------:R-:W2:Y:S04]  /*0180*/  LDG.E.U8 R13, desc[UR4][R4.64+0x1] ;  /* 0x00000104040d7981 */ /* 0x000ea8000c1e1100 */
[----:B------:R-:W5:Y:S01]  /*0190*/  LDG.E.U8 R12, desc[UR4][R4.64+0x2] ;  /* 0x00000204040c7981 */ /* 0x000f62000c1e1100 */
[----:B---3--:R-:W-:Y:S01]  /*01a0*/  IMAD.WIDE R8, R11, 0x8, R8 ;  /* 0x000000080b087825 */ /* 0x008fe200078e0208 */
[----:B----4-:R-:W-:-:S04]  /*01b0*/  IADD3 R0, PT, PT, R6, R7, R0 ;  /* 0x0000000706007210 */ /* 0x010fc80007ffe000 */
[----:B--2---:R-:W-:-:S04]  /*01c0*/  IADD3 R13, PT, PT, R13, R0, R10 ;  /* 0x000000000d0d7210 */ /* 0x004fc80007ffe00a */
[----:B-----5:R-:W-:-:S06]  /*01d0*/  IADD3 R6, PT, PT, R12, R13, RZ ;  /* 0x0000000d0c067210 */ /* 0x020fcc0007ffe0ff */
[----:B------:R-:W0:Y:S02]  /*01e0*/  I2F.F64.U32 R6, R6 ;  /* 0x0000000600067312 */ /* 0x000e240000201800 */
[----:B0-----:R-:W-:Y:S01]  /*01f0*/  STG.E.64 desc[UR4][R8.64], R6 ;  /* 0x0000000608007986 */ /* 0x001fe2000c101b04 */
[----:B------:R-:W-:Y:S05]  /*0200*/  EXIT ;  /* 0x000000000000794d */ /* 0x000fea0003800000 */
.L_x_17:
        /* <DEDUP_REMOVED lines=15> */
.L_x_33:


//--------------------- .text._Z18Convolution_KernelP6uchar3iiiS0_ --------------------------
	.section	.text._Z18Convolution_KernelP6uchar3iiiS0_,"ax",@progbits
	.align	128
        .global         _Z18Convolution_KernelP6uchar3iiiS0_
        .type           _Z18Convolution_KernelP6uchar3iiiS0_,@function
        .size           _Z18Convolution_KernelP6uchar3iiiS0_,(.L_x_34 - _Z18Convolution_KernelP6uchar3iiiS0_)
        .other          _Z18Convolution_KernelP6uchar3iiiS0_,@"STO_CUDA_ENTRY STV_DEFAULT"
_Z18Convolution_KernelP6uchar3iiiS0_:
.text._Z18Convolution_KernelP6uchar3iiiS0_:
[----:B------:R-:W-:Y:S01]  /*0000*/  LDC R1, c[0x0][0x37c] ;  /* 0x0000df00ff017b82 */ /* 0x000fe20000000800 */
[----:B------:R-:W0:Y:S07]  /*0010*/  S2R R4, SR_TID.Y ;  /* 0x0000000000047919 */ /* 0x000e2e0000002200 */
[----:B------:R-:W1:Y:S01]  /*0020*/  LDC R9, c[0x0][0x360] ;  /* 0x0000d800ff097b82 */ /* 0x000e620000000800 */
[----:B------:R-:W1:Y:S07]  /*0030*/  S2R R2, SR_TID.X ;  /* 0x0000000000027919 */ /* 0x000e6e0000002100 */
[----:B------:R-:W0:Y:S08]  /*0040*/  S2UR UR5, SR_CTAID.Y ;  /* 0x00000000000579c3 */ /* 0x000e300000002600 */
[----:B------:R-:W0:Y:S08]  /*0050*/  LDC R11, c[0x0][0x364] ;  /* 0x0000d900ff0b7b82 */ /* 0x000e300000000800 */
[----:B------:R-:W1:Y:S08]  /*0060*/  S2UR UR4, SR_CTAID.X ;  /* 0x00000000000479c3 */ /* 0x000e700000002500 */
[----:B------:R-:W2:Y:S01]  /*0070*/  LDC.64 R12, c[0x0][0x388] ;  /* 0x0000e200ff0c7b82 */ /* 0x000ea20000000a00 */
[----:B0-----:R-:W-:-:S02]  /*0080*/  IMAD R0, R11, UR5, R4 ;  /* 0x000000050b007c24 */ /* 0x001fc4000f8e0204 */
[----:B-1----:R-:W-:-:S03]  /*0090*/  IMAD R3, R9, UR4, R2 ;  /* 0x0000000409037c24 */ /* 0x002fc6000f8e0202 */
[----:B--2---:R-:W-:-:S04]  /*00a0*/  ISETP.GE.AND P0, PT, R0, R13, PT ;  /* 0x0000000d0000720c */ /* 0x004fc80003f06270 */
[----:B------:R-:W-:-:S13]  /*00b0*/  ISETP.GE.OR P0, PT, R3, R12, P0 ;  /* 0x0000000c0300720c */ /* 0x000fda0000706670 */
[----:B------:R-:W-:Y:S05]  /*00c0*/  @P0 EXIT ;  /* 0x000000000000094d */ /* 0x000fea0003800000 */
[----:B------:R-:W0:Y:S01]  /*00d0*/  LDCU UR5, c[0x0][0x390] ;  /* 0x00007200ff0577ac */ /* 0x000e220008000800 */
[----:B------:R-:W-:Y:S01]  /*00e0*/  BSSY.RECONVERGENT B0, `(.L_x_18) ;  /* 0x0000033000007945 */ /* 0x000fe20003800200 */
[----:B------:R-:W1:Y:S01]  /*00f0*/  LDCU.64 UR12, c[0x0][0x358] ;  /* 0x00006b00ff0c77ac */ /* 0x000e620008000a00 */
[----:B------:R-:W2:Y:S01]  /*0100*/  LDCU UR6, c[0x0][0x38c] ;  /* 0x00007180ff0677ac */ /* 0x000ea20008000800 */
[----:B0-----:R-:W-:-:S04]  /*0110*/  VIADD R8, R9, UR5 ;  /* 0x0000000509087c36 */ /* 0x001fc80008000000 */
[----:B------:R-:W-:-:S04]  /*0120*/  VIADD R5, R8, 0xffffffff ;  /* 0xffffffff08057836 */ /* 0x000fc80000000000 */
[----:B------:R-:W-:-:S05]  /*0130*/  IMAD.IADD R10, R5, 0x1, -R2 ;  /* 0x00000001050a7824 */ /* 0x000fca00078e0a02 */
[----:B------:R-:W-:-:S13]  /*0140*/  ISETP.NE.AND P0, PT, R10, RZ, PT ;  /* 0x000000ff0a00720c */ /* 0x000fda0003f05270 */
[----:B-12---:R-:W-:Y:S05]  /*0150*/  @!P0 BRA `(.L_x_19) ;  /* 0x0000000000ac8947 */ /* 0x006fea0003800000 */
[----:B------:R-:W-:Y:S01]  /*0160*/  ULEA.HI UR4, UR5, UR5, URZ, 0x1 ;  /* 0x0000000505047291 */ /* 0x000fe2000f8f08ff */
[----:B------:R-:W-:Y:S01]  /*0170*/  LOP3.LUT R16, RZ, R4, RZ, 0x33, !PT ;  /* 0x00000004ff107212 */ /* 0x000fe200078e33ff */
[----:B------:R-:W-:Y:S01]  /*0180*/  VIADD R13, R13, 0xffffffff ;  /* 0xffffffff0d0d7836 */ /* 0x000fe20000000000 */
[----:B------:R-:W-:Y:S01]  /*0190*/  IADD3 R12, PT, PT, R12, -0x1, RZ ;  /* 0xffffffff0c0c7810 */ /* 0x000fe20007ffe0ff */
[----:B------:R-:W-:Y:S01]  /*01a0*/  USHF.R.S32.HI UR4, URZ, 0x1, UR4 ;  /* 0x00000001ff047899 */ /* 0x000fe20008011404 */
[----:B------:R-:W-:Y:S01]  /*01b0*/  IMAD.MOV.U32 R15, RZ, RZ, RZ ;  /* 0x000000ffff0f7224 */ /* 0x000fe200078e00ff */
[----:B------:R-:W-:-:S04]  /*01c0*/  IADD3 R16, PT, PT, R11, UR5, R16 ;  /* 0x000000050b107c10 */ /* 0x000fc8000fffe010 */
[----:B------:R-:W-:Y:S01]  /*01d0*/  IADD3 R18, PT, PT, R3, -UR4, RZ ;  /* 0x8000000403127c10 */ /* 0x000fe2000fffe0ff */
[----:B------:R-:W-:-:S07]  /*01e0*/  VIADD R17, R0, -UR4 ;  /* 0x8000000400117c36 */ /* 0x000fce0008000000 */
.L_x_23:
[----:B------:R-:W-:Y:S01]  /*01f0*/  ISETP.NE.AND P0, PT, R16, RZ, PT ;  /* 0x000000ff1000720c */ /* 0x000fe20003f05270 */
[----:B------:R-:W-:-:S12]  /*0200*/  BSSY.RECONVERGENT B1, `(.L_x_20) ;  /* 0x000001d000017945 */ /* 0x000fd80003800200 */
[----:B0-----:R-:W-:Y:S05]  /*0210*/  @!P0 BRA `(.L_x_21) ;  /* 0x00000000006c8947 */ /* 0x001fea0003800000 */
[----:B------:R-:W0:Y:S01]  /*0220*/  S2R R7, SR_CgaCtaId ;  /* 0x0000000000077919 */ /* 0x000e220000008800 */
[----:B------:R-:W1:Y:S01]  /*0230*/  LDC R19, c[0x0][0x388] ;  /* 0x0000e200ff137b82 */ /* 0x000e620000000800 */
[----:B------:R-:W-:Y:S01]  /*0240*/  VIADDMNMX R22, R18, R15, RZ, !PT ;  /* 0x0000000f12167246 */ /* 0x000fe200078001ff */
[----:B------:R-:W-:Y:S01]  /*0250*/  HFMA2 R21, -RZ, RZ, 0, 0 ;  /* 0x00000000ff157431 */ /* 0x000fe200000001ff */
[----:B------:R-:W-:Y:S01]  /*0260*/  MOV R20, 0x400 ;  /* 0x0000040000147802 */ /* 0x000fe20000000f00 */
[----:B------:R-:W-:Y:S01]  /*0270*/  IMAD.IADD R14, R2, 0x1, R15 ;  /* 0x00000001020e7824 */ /* 0x000fe200078e020f */
[----:B-1----:R-:W-:-:S04]  /*0280*/  ISETP.GE.AND P0, PT, R22, R19, PT ;  /* 0x000000131600720c */ /* 0x002fc80003f06270 */
[----:B------:R-:W-:Y:S02]  /*0290*/  SEL R22, R22, R12, !P0 ;  /* 0x0000000c16167207 */ /* 0x000fe40004000000 */
[----:B0-----:R-:W-:-:S07]  /*02a0*/  LEA R20, R7, R20, 0x18 ;  /* 0x0000001407147211 */ /* 0x001fce00078ec0ff */
.L_x_22:
[----:B0-----:R-:W0:Y:S01]  /*02b0*/  LDC.64 R6, c[0x0][0x380] ;  /* 0x0000e000ff067b82 */ /* 0x001e220000000a00 */
[----:B------:R-:W-:-:S04]  /*02c0*/  VIADDMNMX R24, R17, R21, RZ, !PT ;  /* 0x0000001511187246 */ /* 0x000fc800078001ff */
[----:B------:R-:W-:-:S04]  /*02d0*/  ISETP.GE.AND P0, PT, R24, UR6, PT ;  /* 0x0000000618007c0c */ /* 0x000fc8000bf06270 */
[----:B------:R-:W-:-:S05]  /*02e0*/  SEL R24, R24, R13, !P0 ;  /* 0x0000000d18187207 */ /* 0x000fca0004000000 */
[----:B------:R-:W-:-:S04]  /*02f0*/  IMAD R23, R24, R19, R22 ;  /* 0x0000001318177224 */ /* 0x000fc800078e0216 */
[----:B0-----:R-:W-:-:S05]  /*0300*/  IMAD.WIDE R6, R23, 0x3, R6 ;  /* 0x0000000317067825 */ /* 0x001fca00078e0206 */
[----:B------:R-:W2:Y:S04]  /*0310*/  LDG.E.U8 R24, desc[UR12][R6.64] ;  /* 0x0000000c06187981 */ /* 0x000ea8000c1e1100 */
[----:B------:R-:W3:Y:S04]  /*0320*/  LDG.E.U8 R26, desc[UR12][R6.64+0x1] ;  /* 0x0000010c061a7981 */ /* 0x000ee8000c1e1100 */
[----:B------:R-:W4:Y:S01]  /*0330*/  LDG.E.U8 R28, desc[UR12][R6.64+0x2] ;  /* 0x0000020c061c7981 */ /* 0x000f22000c1e1100 */
[--C-:B------:R-:W-:Y:S02]  /*0340*/  IMAD.IADD R23, R4, 0x1, R21.reuse ;  /* 0x0000000104177824 */ /* 0x100fe400078e0215 */
[----:B------:R-:W-:-:S02]  /*0350*/  IMAD.IADD R21, R11, 0x1, R21 ;  /* 0x000000010b157824 */ /* 0x000fc400078e0215 */
[----:B------:R-:W-:-:S03]  /*0360*/  IMAD R23, R5, R23, R14 ;  /* 0x0000001705177224 */ /* 0x000fc600078e020e */
[----:B------:R-:W-:Y:S01]  /*0370*/  ISETP.GE.U32.AND P0, PT, R21, R16, PT ;  /* 0x000000101500720c */ /* 0x000fe20003f06070 */
[----:B------:R-:W-:-:S05]  /*0380*/  IMAD R23, R23, 0x3, R20 ;  /* 0x0000000317177824 */ /* 0x000fca00078e0214 */
[----:B--2---:R0:W-:Y:S04]  /*0390*/  STS.U8 [R23], R24 ;  /* 0x0000001817007388 */ /* 0x0041e80000000000 */
[----:B---3--:R0:W-:Y:S04]  /*03a0*/  STS.U8 [R23+0x1], R26 ;  /* 0x0000011a17007388 */ /* 0x0081e80000000000 */
[----:B----4-:R0:W-:Y:S01]  /*03b0*/  STS.U8 [R23+0x2], R28 ;  /* 0x0000021c17007388 */ /* 0x0101e20000000000 */
[----:B------:R-:W-:Y:S05]  /*03c0*/  @!P0 BRA `(.L_x_22) ;  /* 0xfffffffc00b88947 */ /* 0x000fea000383ffff */
.L_x_21:
[----:B------:R-:W-:Y:S05]  /*03d0*/  BSYNC.RECONVERGENT B1 ;  /* 0x0000000000017941 */ /* 0x000fea0003800200 */
.L_x_20:
[----:B------:R-:W-:-:S04]  /*03e0*/  IADD3 R15, PT, PT, R9, R15, RZ ;  /* 0x0000000f090f7210 */ /* 0x000fc80007ffe0ff */
[----:B------:R-:W-:-:S13]  /*03f0*/  ISETP.GE.U32.AND P0, PT, R15, R10, PT ;  /* 0x0000000a0f00720c */ /* 0x000fda0003f06070 */
[----:B------:R-:W-:Y:S05]  /*0400*/  @!P0 BRA `(.L_x_23) ;  /* 0xfffffffc00788947 */ /* 0x000fea000383ffff */
.L_x_19:
[----:B------:R-:W-:Y:S05]  /*0410*/  BSYNC.RECONVERGENT B0 ;  /* 0x0000000000007941 */ /* 0x000fea0003800200 */
.L_x_18:
[----:B------:R-:W1:Y:S01]  /*0420*/  LDCU UR6, c[0x0][0x390] ;  /* 0x00007200ff0677ac */ /* 0x000e620008000800 */
[----:B------:R-:W-:Y:S01]  /*0430*/  CS2R R16, SRZ ;  /* 0x0000000000107805 */ /* 0x000fe2000001ff00 */
[----:B------:R-:W-:Y:S01]  /*0440*/  IMAD.MOV.U32 R15, RZ, RZ, RZ ;  /* 0x000000ffff0f7224 */ /* 0x000fe200078e00ff */
[----:B-1----:R-:W-:Y:S01]  /*0450*/  UISETP.GE.AND UP0, UPT, UR6, 0x1, UPT ;  /* 0x000000010600788c */ /* 0x002fe2000bf06270 */
[----:B------:R-:W-:Y:S08]  /*0460*/  BAR.SYNC.DEFER_BLOCKING 0x0 ;  /* 0x0000000000007b1d */ /* 0x000ff00000010000 */
[----:B------:R-:W-:Y:S05]  /*0470*/  BRA.U !UP0, `(.L_x_24) ;  /* 0x0000000d08787547 */ /* 0x000fea000b800000 */
[----:B------:R-:W1:Y:S01]  /*0480*/  S2R R9, SR_CgaCtaId ;  /* 0x0000000000097919 */ /* 0x000e620000008800 */
[----:B------:R-:W-:Y:S01]  /*0490*/  MOV R6, 0x400 ;  /* 0x0000040000067802 */ /* 0x000fe20000000f00 */
[----:B------:R-:W-:Y:S01]  /*04a0*/  IMAD.MOV.U32 R7, RZ, RZ, 0x3 ;  /* 0x00000003ff077424 */ /* 0x000fe200078e00ff */
[----:B------:R-:W-:Y:S01]  /*04b0*/  ULOP3.LUT UR11, UR6, 0x7, URZ, 0xc0, !UPT ;  /* 0x00000007060b7892 */ /* 0x000fe2000f8ec0ff */
[----:B------:R-:W-:Y:S01]  /*04c0*/  MOV R15, RZ ;  /* 0x000000ff000f7202 */ /* 0x000fe20000000f00 */
[----:B------:R-:W-:Y:S01]  /*04d0*/  ULOP3.LUT UR14, UR6, 0x3, URZ, 0xc0, !UPT ;  /* 0x00000003060e7892 */ /* 0x000fe2000f8ec0ff */
[----:B------:R-:W-:Y:S01]  /*04e0*/  IMAD R7, R8, R7, -0x3 ;  /* 0xfffffffd08077424 */ /* 0x000fe200078e0207 */
[----:B------:R-:W-:Y:S01]  /*04f0*/  UIADD3 UR4, UPT, UPT, UR11, -0x1, URZ ;  /* 0xffffffff0b047890 */ /* 0x000fe2000fffe0ff */
[----:B------:R-:W-:Y:S01]  /*0500*/  CS2R R16, SRZ ;  /* 0x0000000000107805 */ /* 0x000fe2000001ff00 */
[----:B------:R-:W-:Y:S02]  /*0510*/  ULOP3.LUT UR6, UR6, 0x7ffffff8, URZ, 0xc0, !UPT ;  /* 0x7ffffff806067892 */ /* 0x000fe4000f8ec0ff */
[----:B------:R-:W-:-:S02]  /*0520*/  UISETP.GE.U32.AND UP0, UPT, UR4, 0x3, UPT ;  /* 0x000000030400788c */ /* 0x000fc4000bf06070 */
[----:B------:R-:W-:Y:S01]  /*0530*/  UIADD3 UR9, UPT, UPT, -UR6, URZ, URZ ;  /* 0x000000ff06097290 */ /* 0x000fe2000fffe1ff */
[----:B------:R-:W-:Y:S01]  /*0540*/  UMOV UR4, URZ ;  /* 0x000000ff00047c82 */ /* 0x000fe20008000000 */
[----:B-1----:R-:W-:-:S05]  /*0550*/  LEA R9, R9, R6, 0x18 ;  /* 0x0000000609097211 */ /* 0x002fca00078ec0ff */
[----:B------:R-:W-:-:S04]  /*0560*/  IMAD R8, R2, 0x3, R9 ;  /* 0x0000000302087824 */ /* 0x000fc800078e0209 */
[----:B------:R-:W-:-:S07]  /*0570*/  VIADD R8, R8, 0xb ;  /* 0x0000000b08087836 */ /* 0x000fce0000000000 */
.L_x_30:
[----:B------:R-:W1:Y:S01]  /*0580*/  LDCU UR17, c[0x0][0x390] ;  /* 0x00007200ff1177ac */ /* 0x000e620008000800 */
[----:B------:R-:W-:Y:S01]  /*0590*/  VIADD R6, R4, UR4 ;  /* 0x0000000404067c36 */ /* 0x000fe20008000000 */
[----:B------:R-:W-:-:S03]  /*05a0*/  UMOV UR5, URZ ;  /* 0x000000ff00057c82 */ /* 0x000fc60008000000 */
[----:B------:R-:W-:Y:S01]  /*05b0*/  IMAD R9, R5, R6, R2 ;  /* 0x0000000605097224 */ /* 0x000fe200078e0202 */
[----:B-1----:R-:W-:Y:S02]  /*05c0*/  UISETP.GE.U32.AND UP2, UPT, UR17, 0x8, UPT ;  /* 0x000000081100788c */ /* 0x002fe4000bf46070 */
[----:B------:R-:W-:Y:S02]  /*05d0*/  UIMAD UR10, UR4, UR17, URZ ;  /* 0x00000011040a72a4 */ /* 0x000fe4000f8e02ff */
[----:B------:R-:W-:-:S04]  /*05e0*/  UIADD3 UR4, UPT, UPT, UR4, 0x1, URZ ;  /* 0x0000000104047890 */ /* 0x000fc8000fffe0ff */
[----:B------:R-:W-:Y:S01]  /*05f0*/  UISETP.NE.AND UP1, UPT, UR4, UR17, UPT ;  /* 0x000000110400728c */ /* 0x000fe2000bf25270 */
[----:B------:R-:W-:Y:S10]  /*0600*/  BRA.U !UP2, `(.L_x_25) ;  /* 0x000000050a687547 */ /* 0x000ff4000b800000 */
[----:B------:R-:W-:Y:S01]  /*0610*/  IMAD R6, R7, R6, R8 ;  /* 0x0000000607067224 */ /* 0x000fe200078e0208 */
[----:B------:R-:W-:Y:S01]  /*0620*/  UMOV UR7, 0x10 ;  /* 0x0000001000077882 */ /* 0x000fe20000000000 */
[----:B------:R-:W-:Y:S01]  /*0630*/  UMOV UR5, UR9 ;  /* 0x0000000900057c82 */ /* 0x000fe20008000000 */
[----:B------:R-:W-:-:S12]  /*0640*/  UIMAD UR7, UR10, 0x4, UR7 ;  /* 0x000000040a0778a4 */ /* 0x000fd8000f8e0207 */
.L_x_26:
[----:B------:R-:W0:Y:S01]  /*0650*/  LDS.U8 R11, [R6+-0xb] ;  /* 0xfffff500060b7984 */ /* 0x000e220000000000 */
[----:B------:R-:W1:Y:S03]  /*0660*/  LDCU UR8, c[0x3][UR7+-0x10] ;  /* 0x00fffe00070877ac */ /* 0x000e660008000800 */
[----:B------:R-:W2:Y:S01]  /*0670*/  LDS.U8 R12, [R6+-0xa] ;  /* 0xfffff600060c7984 */ /* 0x000ea20000000000 */
[----:B------:R-:W3:Y:S03]  /*0680*/  LDCU UR15, c[0x3][UR7+-0xc] ;  /* 0x00fffe80070f77ac */ /* 0x000ee60008000800 */
[----:B------:R-:W4:Y:S01]  /*0690*/  LDS.U8 R22, [R6+-0x9] ;  /* 0xfffff70006167984 */ /* 0x000f220000000000 */
[----:B------:R-:W5:Y:S03]  /*06a0*/  LDCU UR16, c[0x3][UR7+-0x8] ;  /* 0x00ffff00071077ac */ /* 0x000f660008000800 */
[----:B------:R-:W3:Y:S01]  /*06b0*/  LDS.U8 R21, [R6+-0x8] ;  /* 0xfffff80006157984 */ /* 0x000ee20000000000 */
[----:B------:R-:W-:-:S03]  /*06c0*/  UIADD3 UR5, UPT, UPT, UR5, 0x8, URZ ;  /* 0x0000000805057890 */ /* 0x000fc6000fffe0ff */
[----:B------:R-:W5:Y:S01]  /*06d0*/  LDS.U8 R19, [R6+-0x6] ;  /* 0xfffffa0006137984 */ /* 0x000f620000000000 */
[----:B------:R-:W-:-:S03]  /*06e0*/  UISETP.NE.AND UP2, UPT, UR5, URZ, UPT ;  /* 0x000000ff0500728c */ /* 0x000fc6000bf45270 */
[----:B------:R-:W5:Y:S04]  /*06f0*/  LDS.U8 R20, [R6+-0x5] ;  /* 0xfffffb0006147984 */ /* 0x000f680000000000 */
[----:B------:R-:W5:Y:S04]  /*0700*/  LDS.U8 R18, [R6+-0x7] ;  /* 0xfffff90006127984 */ /* 0x000f680000000000 */
[----:B------:R-:W5:Y:S04]  /*0710*/  LDS.U8 R14, [R6+-0x4] ;  /* 0xfffffc00060e7984 */ /* 0x000f680000000000 */
[----:B------:R-:W5:Y:S04]  /*0720*/  LDS.U8 R13, [R6+-0x3] ;  /* 0xfffffd00060d7984 */ /* 0x000f680000000000 */
[----:B------:R-:W5:Y:S01]  /*0730*/  LDS.U8 R10, [R6+-0x2] ;  /* 0xfffffe00060a7984 */ /* 0x000f620000000000 */
[----:B0-----:R-:W-:-:S03]  /*0740*/  I2FP.F32.U32 R24, R11 ;  /* 0x0000000b00187245 */ /* 0x001fc60000201000 */
[----:B------:R-:W0:Y:S01]  /*0750*/  LDS.U8 R11, [R6+-0x1] ;  /* 0xffffff00060b7984 */ /* 0x000e220000000000 */
[----:B--2---:R-:W-:Y:S01]  /*0760*/  I2FP.F32.U32 R25, R12 ;  /* 0x0000000c00197245 */ /* 0x004fe20000201000 */
[----:B-1----:R-:W-:Y:S02]  /*0770*/  FFMA R23, R24, UR8, R17 ;  /* 0x0000000818177c23 */ /* 0x002fe40008000011 */
[----:B------:R-:W1:Y:S01]  /*0780*/  LDS.U8 R12, [R6] ;  /* 0x00000000060c7984 */ /* 0x000e620000000000 */
[----:B----4-:R-:W-:Y:S01]  /*0790*/  I2FP.F32.U32 R26, R22 ;  /* 0x00000016001a7245 */ /* 0x010fe20000201000 */
[----:B------:R-:W-:Y:S02]  /*07a0*/  FFMA R22, R25, UR8, R16 ;  /* 0x0000000819167c23 */ /* 0x000fe40008000010 */
[----:B------:R-:W2:Y:S02]  /*07b0*/  LDS.U8 R17, [R6+0x3] ;  /* 0x0000030006117984 */ /* 0x000ea40000000000 */
[----:B------:R-:W-:Y:S01]  /*07c0*/  FFMA R24, R26, UR8, R15 ;  /* 0x000000081a187c23 */ /* 0x000fe2000800000f */
[----:B------:R-:W4:Y:S01]  /*07d0*/  LDCU UR8, c[0x3][UR7+-0x4] ;  /* 0x00ffff80070877ac */ /* 0x000f220008000800 */
[----:B------:R-:W2:Y:S01]  /*07e0*/  LDS.U8 R16, [R6+0x1] ;  /* 0x0000010006107984 */ /* 0x000ea20000000000 */
[----:B---3--:R-:W-:-:S02]  /*07f0*/  I2FP.F32.U32 R26, R21 ;  /* 0x00000015001a7245 */ /* 0x008fc40000201000 */
[----:B-----5:R-:W-:Y:S01]  /*0800*/  I2FP.F32.U32 R19, R19 ;  /* 0x0000001300137245 */ /* 0x020fe20000201000 */
[----:B------:R-:W3:Y:S01]  /*0810*/  LDS.U8 R15, [R6+0x2] ;  /* 0x00000200060f7984 */ /* 0x000ee20000000000 */
[----:B------:R-:W-:Y:S01]  /*0820*/  I2FP.F32.U32 R20, R20 ;  /* 0x0000001400147245 */ /* 0x000fe20000201000 */
[----:B------:R-:W-:Y:S02]  /*0830*/  FFMA R23, R26, UR15, R23 ;  /* 0x0000000f1a177c23 */ /* 0x000fe40008000017 */
[----:B------:R-:W-:Y:S01]  /*0840*/  FFMA R24, R19, UR15, R24 ;  /* 0x0000000f13187c23 */ /* 0x000fe20008000018 */
[----:B------:R-:W-:Y:S01]  /*0850*/  I2FP.F32.U32 R21, R18 ;  /* 0x0000001200157245 */ /* 0x000fe20000201000 */
[----:B------:R-:W-:Y:S01]  /*0860*/  FFMA R23, R20, UR16, R23 ;  /* 0x0000001014177c23 */ /* 0x000fe20008000017 */
[----:B------:R-:W5:Y:S01]  /*0870*/  LDS.U8 R18, [R6+0x4] ;  /* 0x0000040006127984 */ /* 0x000f620000000000 */
[----:B------:R-:W-:Y:S02]  /*0880*/  I2FP.F32.U32 R25, R14 ;  /* 0x0000000e00197245 */ /* 0x000fe40000201000 */
[----:B------:R-:W-:Y:S01]  /*0890*/  FFMA R22, R21, UR15, R22 ;  /* 0x0000000f15167c23 */ /* 0x000fe20008000016 */
[----:B------:R-:W5:Y:S01]  /*08a0*/  LDS.U8 R19, [R6+0x5] ;  /* 0x0000050006137984 */ /* 0x000f620000000000 */
[----:B------:R-:W2:Y:S01]  /*08b0*/  LDCU UR15, c[0x3][UR7] ;  /* 0x00c00000070f77ac */ /* 0x000ea20008000800 */
[----:B------:R-:W-:Y:S01]  /*08c0*/  I2FP.F32.U32 R13, R13 ;  /* 0x0000000d000d7245 */ /* 0x000fe20000201000 */
[----:B------:R-:W-:Y:S01]  /*08d0*/  FFMA R22, R25, UR16, R22 ;  /* 0x0000001019167c23 */ /* 0x000fe20008000016 */
[----:B------:R-:W5:Y:S01]  /*08e0*/  LDS.U8 R20, [R6+0x6] ;  /* 0x0000060006147984 */ /* 0x000f620000000000 */
[----:B------:R-:W-:-:S02]  /*08f0*/  I2FP.F32.U32 R26, R10 ;  /* 0x0000000a001a7245 */ /* 0x000fc40000201000 */
[----:B------:R-:W-:Y:S01]  /*0900*/  FFMA R24, R13, UR16, R24 ;  /* 0x000000100d187c23 */ /* 0x000fe20008000018 */
[----:B------:R-:W5:Y:S01]  /*0910*/  LDS.U8 R21, [R6+0x7] ;  /* 0x0000070006157984 */ /* 0x000f620000000000 */
[----:B------:R-:W5:Y:S01]  /*0920*/  LDCU UR16, c[0x3][UR7+0x4] ;  /* 0x00c00080071077ac */ /* 0x000f620008000800 */
[----:B----4-:R-:W-:Y:S02]  /*0930*/  FFMA R26, R26, UR8, R23 ;  /* 0x000000081a1a7c23 */ /* 0x010fe40008000017 */
[----:B------:R-:W4:Y:S01]  /*0940*/  LDS.U8 R14, [R6+0x8] ;  /* 0x00000800060e7984 */ /* 0x000f220000000000 */
[----:B0-----:R-:W-:-:S03]  /*0950*/  I2FP.F32.U32 R11, R11 ;  /* 0x0000000b000b7245 */ /* 0x001fc60000201000 */
[----:B------:R-:W0:Y:S01]  /*0960*/  LDS.U8 R10, [R6+0x9] ;  /* 0x00000900060a7984 */ /* 0x000e220000000000 */
[----:B-1----:R-:W-:Y:S01]  /*0970*/  I2FP.F32.U32 R27, R12 ;  /* 0x0000000c001b7245 */ /* 0x002fe20000201000 */
[----:B------:R-:W-:Y:S02]  /*0980*/  FFMA R22, R11, UR8, R22 ;  /* 0x000000080b167c23 */ /* 0x000fe40008000016 */
[----:B------:R-:W1:Y:S01]  /*0990*/  LDS.U8 R25, [R6+0xa] ;  /* 0x00000a0006197984 */ /* 0x000e620000000000 */
[----:B--2---:R-:W-:Y:S01]  /*09a0*/  I2FP.F32.U32 R17, R17 ;  /* 0x0000001100117245 */ /* 0x004fe20000201000 */
[----:B------:R-:W-:Y:S01]  /*09b0*/  FFMA R24, R27, UR8, R24 ;  /* 0x000000081b187c23 */ /* 0x000fe20008000018 */
[----:B------:R-:W2:Y:S01]  /*09c0*/  LDCU UR8, c[0x3][UR7+0x8] ;  /* 0x00c00100070877ac */ /* 0x000ea20008000800 */
[----:B------:R-:W1:Y:S01]  /*09d0*/  LDS.U8 R23, [R6+0xb] ;  /* 0x00000b0006177984 */ /* 0x000e620000000000 */
[----:B------:R-:W-:Y:S01]  /*09e0*/  I2FP.F32.U32 R11, R16 ;  /* 0x00000010000b7245 */ /* 0x000fe20000201000 */
[----:B------:R-:W-:-:S02]  /*09f0*/  FFMA R17, R17, UR15, R24 ;  /* 0x0000000f11117c23 */ /* 0x000fc40008000018 */
[----:B------:R5:W1:Y:S01]  /*0a00*/  LDS.U8 R13, [R6+0xc] ;  /* 0x00000c00060d7984 */ /* 0x000a620000000000 */
[----:B---3--:R-:W-:Y:S01]  /*0a10*/  I2FP.F32.U32 R15, R15 ;  /* 0x0000000f000f7245 */ /* 0x008fe20000201000 */
[----:B------:R-:W-:-:S04]  /*0a20*/  FFMA R11, R11, UR15, R26 ;  /* 0x0000000f0b0b7c23 */ /* 0x000fc8000800001a */
[----:B------:R-:W-:Y:S01]  /*0a30*/  FFMA R15, R15, UR15, R22 ;  /* 0x0000000f0f0f7c23 */ /* 0x000fe20008000016 */
[----:B------:R-:W3:Y:S01]  /*0a40*/  LDCU UR15, c[0x3][UR7+0xc] ;  /* 0x00c00180070f77ac */ /* 0x000ee20008000800 */
[----:B-----5:R-:W-:Y:S02]  /*0a50*/  I2FP.F32.U32 R18, R18 ;  /* 0x0000001200127245 */ /* 0x020fe40000201000 */
[----:B------:R-:W-:Y:S01]  /*0a60*/  IADD3 R6, PT, PT, R6, 0x18, RZ ;  /* 0x0000001806067810 */ /* 0x000fe20007ffe0ff */
[----:B------:R-:W-:Y:S01]  /*0a70*/  UIADD3 UR7, UPT, UPT, UR7, 0x20, URZ ;  /* 0x0000002007077890 */ /* 0x000fe2000fffe0ff */
[----:B------:R-:W-:Y:S01]  /*0a80*/  I2FP.F32.U32 R12, R19 ;  /* 0x00000013000c7245 */ /* 0x000fe20000201000 */
[----:B------:R-:W-:Y:S01]  /*0a90*/  FFMA R11, R18, UR16, R11 ;  /* 0x00000010120b7c23 */ /* 0x000fe2000800000b */
[----:B------:R-:W-:-:S03]  /*0aa0*/  I2FP.F32.U32 R20, R20 ;  /* 0x0000001400147245 */ /* 0x000fc60000201000 */
[----:B------:R-:W-:Y:S01]  /*0ab0*/  FFMA R12, R12, UR16, R15 ;  /* 0x000000100c0c7c23 */ /* 0x000fe2000800000f */
[----:B------:R-:W-:Y:S01]  /*0ac0*/  I2FP.F32.U32 R16, R21 ;  /* 0x0000001500107245 */ /* 0x000fe20000201000 */
[----:B------:R-:W-:Y:S01]  /*0ad0*/  FFMA R17, R20, UR16, R17 ;  /* 0x0000001014117c23 */ /* 0x000fe20008000011 */
[----:B----4-:R-:W-:-:S03]  /*0ae0*/  I2FP.F32.U32 R19, R14 ;  /* 0x0000000e00137245 */ /* 0x010fc60000201000 */
[----:B--2---:R-:W-:Y:S01]  /*0af0*/  FFMA R11, R16, UR8, R11 ;  /* 0x00000008100b7c23 */ /* 0x004fe2000800000b */
[----:B0-----:R-:W-:Y:S01]  /*0b00*/  I2FP.F32.U32 R10, R10 ;  /* 0x0000000a000a7245 */ /* 0x001fe20000201000 */
[----:B------:R-:W-:Y:S01]  /*0b10*/  FFMA R12, R19, UR8, R12 ;  /* 0x00000008130c7c23 */ /* 0x000fe2000800000c */
[----:B-1----:R-:W-:-:S03]  /*0b20*/  I2FP.F32.U32 R14, R25 ;  /* 0x00000019000e7245 */ /* 0x002fc60000201000 */
[----:B------:R-:W-:Y:S01]  /*0b30*/  FFMA R10, R10, UR8, R17 ;  /* 0x000000080a0a7c23 */ /* 0x000fe20008000011 */
[----:B------:R-:W-:Y:S01]  /*0b40*/  I2FP.F32.U32 R23, R23 ;  /* 0x0000001700177245 */ /* 0x000fe20000201000 */
[----:B---3--:R-:W-:Y:S01]  /*0b50*/  FFMA R17, R14, UR15, R11 ;  /* 0x0000000f0e117c23 */ /* 0x008fe2000800000b */
[----:B------:R-:W-:-:S03]  /*0b60*/  I2FP.F32.U32 R13, R13 ;  /* 0x0000000d000d7245 */ /* 0x000fc60000201000 */
[----:B------:R-:W-:Y:S02]  /*0b70*/  FFMA R16, R23, UR15, R12 ;  /* 0x0000000f17107c23 */ /* 0x000fe4000800000c */
[----:B------:R-:W-:Y:S01]  /*0b80*/  FFMA R15, R13, UR15, R10 ;  /* 0x0000000f0d0f7c23 */ /* 0x000fe2000800000a */
[----:B------:R-:W-:Y:S06]  /*0b90*/  BRA.U UP2, `(.L_x_26) ;  /* 0xfffffff902ac7547 */ /* 0x000fec000b83ffff */
[----:B------:R-:W-:-:S05]  /*0ba0*/  UMOV UR5, UR6 ;  /* 0x0000000600057c82 */ /* 0x000fca0008000000 */
.L_x_25:
[----:B------:R-:W-:-:S09]  /*0bb0*/  UISETP.NE.AND UP2, UPT, UR11, URZ, UPT ;  /* 0x000000ff0b00728c */ /* 0x000fd2000bf45270 */
[----:B------:R-:W-:Y:S05]  /*0bc0*/  BRA.U !UP2, `(.L_x_27) ;  /* 0x000000050aa07547 */ /* 0x000fea000b800000 */
[----:B------:R-:W-:Y:S01]  /*0bd0*/  UISETP.NE.AND UP2, UPT, UR14, URZ, UPT ;  /* 0x000000ff0e00728c */ /* 0x000fe2000bf45270 */
[----:B------:R-:W-:Y:S10]  /*0be0*/  BRA.U !UP0, `(.L_x_28) ;  /* 0x0000000108c87547 */ /* 0x000ff4000b800000 */
[----:B------:R-:W1:Y:S01]  /*0bf0*/  S2R R11, SR_CgaCtaId ;  /* 0x00000000000b7919 */ /* 0x000e620000008800 */
[----:B------:R-:W-:Y:S01]  /*0c00*/  MOV R10, 0x400 ;  /* 0x00000400000a7802 */ /* 0x000fe20000000f00 */
[----:B------:R-:W-:Y:S01]  /*0c10*/  VIADD R6, R9, UR5 ;  /* 0x0000000509067c36 */ /* 0x000fe20008000000 */
[----:B------:R-:W-:Y:S02]  /*0c20*/  UIADD3 UR7, UPT, UPT, UR10, UR5, URZ ;  /* 0x000000050a077290 */ /* 0x000fe4000fffe0ff */
[----:B------:R-:W-:Y:S02]  /*0c30*/  UIADD3 UR8, UPT, UPT, UR10, UR5, URZ ;  /* 0x000000050a087290 */ /* 0x000fe4000fffe0ff */
[----:B------:R-:W-:Y:S02]  /*0c40*/  USHF.L.U32 UR7, UR7, 0x2, URZ ;  /* 0x0000000207077899 */ /* 0x000fe400080006ff */
[----:B------:R-:W-:Y:S02]  /*0c50*/  USHF.L.U32 UR8, UR8, 0x2, URZ ;  /* 0x0000000208087899 */ /* 0x000fe400080006ff */
[----:B------:R-:W-:-:S08]  /*0c60*/  UIADD3 UR5, UPT, UPT, UR5, 0x4, URZ ;  /* 0x0000000405057890 */ /* 0x000fd0000fffe0ff */
[----:B------:R-:W2:Y:S02]  /*0c70*/  LDCU UR7, c[0x3][UR7] ;  /* 0x00c00000070777ac */ /* 0x000ea40008000800 */
[----:B------:R-:W3:Y:S01]  /*0c80*/  LDCU UR15, c[0x3][UR8+0x4] ;  /* 0x00c00080080f77ac */ /* 0x000ee20008000800 */
[----:B------:R-:W4:Y:S01]  /*0c90*/  LDCU UR16, c[0x3][UR8+0x8] ;  /* 0x00c00100081077ac */ /* 0x000f220008000800 */
[----:B-1----:R-:W-:-:S05]  /*0ca0*/  LEA R11, R11, R10, 0x18 ;  /* 0x0000000a0b0b7211 */ /* 0x002fca00078ec0ff */
[----:B------:R-:W-:-:S05]  /*0cb0*/  IMAD R20, R6, 0x3, R11 ;  /* 0x0000000306147824 */ /* 0x000fca00078e020b */
[----:B------:R-:W1:Y:S04]  /*0cc0*/  LDS.U8 R21, [R20] ;  /* 0x0000000014157984 */ /* 0x000e680000000000 */
[----:B------:R-:W5:Y:S04]  /*0cd0*/  LDS.U8 R22, [R20+0x1] ;  /* 0x0000010014167984 */ /* 0x000f680000000000 */
[----:B0-----:R-:W0:Y:S04]  /*0ce0*/  LDS.U8 R23, [R20+0x2] ;  /* 0x0000020014177984 */ /* 0x001e280000000000 */
[----:B------:R-:W3:Y:S04]  /*0cf0*/  LDS.U8 R25, [R20+0x3] ;  /* 0x0000030014197984 */ /* 0x000ee80000000000 */
[----:B------:R-:W4:Y:S04]  /*0d00*/  LDS.U8 R6, [R20+0x4] ;  /* 0x0000040014067984 */ /* 0x000f280000000000 */
[----:B------:R-:W4:Y:S04]  /*0d10*/  LDS.U8 R10, [R20+0x5] ;  /* 0x00000500140a7984 */ /* 0x000f280000000000 */
[----:B------:R-:W4:Y:S04]  /*0d20*/  LDS.U8 R11, [R20+0x6] ;  /* 0x00000600140b7984 */ /* 0x000f280000000000 */
[----:B------:R-:W4:Y:S04]  /*0d30*/  LDS.U8 R12, [R20+0x7] ;  /* 0x00000700140c7984 */ /* 0x000f280000000000 */
[----:B------:R-:W4:Y:S04]  /*0d40*/  LDS.U8 R13, [R20+0x8] ;  /* 0x00000800140d7984 */ /* 0x000f280000000000 */
[----:B------:R-:W4:Y:S04]  /*0d50*/  LDS.U8 R14, [R20+0x9] ;  /* 0x00000900140e7984 */ /* 0x000f280000000000 */
[----:B------:R-:W4:Y:S01]  /*0d60*/  LDS.U8 R18, [R20+0xa] ;  /* 0x00000a0014127984 */ /* 0x000f220000000000 */
[----:B-1----:R-:W-:-:S03]  /*0d70*/  I2FP.F32.U32 R24, R21 ;  /* 0x0000001500187245 */ /* 0x002fc60000201000 */
[----:B------:R-:W1:Y:S01]  /*0d80*/  LDS.U8 R19, [R20+0xb] ;  /* 0x00000b0014137984 */ /* 0x000e620000000000 */
[----:B-----5:R-:W-:Y:S01]  /*0d90*/  I2FP.F32.U32 R21, R22 ;  /* 0x0000001600157245 */ /* 0x020fe20000201000 */
[----:B--2---:R-:W-:Y:S01]  /*0da0*/  FFMA R24, R24, UR7, R17 ;  /* 0x0000000718187c23 */ /* 0x004fe20008000011 */
[----:B0-----:R-:W-:-:S03]  /*0db0*/  I2FP.F32.U32 R22, R23 ;  /* 0x0000001700167245 */ /* 0x001fc60000201000 */
[----:B------:R-:W-:Y:S01]  /*0dc0*/  FFMA R21, R21, UR7, R16 ;  /* 0x0000000715157c23 */ /* 0x000fe20008000010 */
[----:B---3--:R-:W-:Y:S01]  /*0dd0*/  I2FP.F32.U32 R25, R25 ;  /* 0x0000001900197245 */ /* 0x008fe20000201000 */
[----:B------:R-:W-:Y:S01]  /*0de0*/  FFMA R22, R22, UR7, R15 ;  /* 0x0000000716167c23 */ /* 0x000fe2000800000f */
[----:B------:R-:W0:Y:S01]  /*0df0*/  LDCU UR7, c[0x3][UR8+0xc] ;  /* 0x00c00180080777ac */ /* 0x000e220008000800 */
[----:B----4-:R-:W-:Y:S02]  /*0e00*/  I2FP.F32.U32 R6, R6 ;  /* 0x0000000600067245 */ /* 0x010fe40000201000 */
[----:B------:R-:W-:Y:S01]  /*0e10*/  FFMA R24, R25, UR15, R24 ;  /* 0x0000000f19187c23 */ /* 0x000fe20008000018 */
[----:B------:R-:W-:Y:S02]  /*0e20*/  I2FP.F32.U32 R15, R10 ;  /* 0x0000000a000f7245 */ /* 0x000fe40000201000 */
[----:B------:R-:W-:Y:S01]  /*0e30*/  FFMA R6, R6, UR15, R21 ;  /* 0x0000000f06067c23 */ /* 0x000fe20008000015 */
[----:B------:R-:W-:-:S02]  /*0e40*/  I2FP.F32.U32 R11, R11 ;  /* 0x0000000b000b7245 */ /* 0x000fc40000201000 */
[----:B------:R-:W-:Y:S01]  /*0e50*/  FFMA R15, R15, UR15, R22 ;  /* 0x0000000f0f0f7c23 */ /* 0x000fe20008000016 */
[----:B------:R-:W-:Y:S02]  /*0e60*/  I2FP.F32.U32 R17, R12 ;  /* 0x0000000c00117245 */ /* 0x000fe40000201000 */
[----:B------:R-:W-:Y:S01]  /*0e70*/  FFMA R11, R11, UR16, R24 ;  /* 0x000000100b0b7c23 */ /* 0x000fe20008000018 */
[----:B------:R-:W-:Y:S02]  /*0e80*/  I2FP.F32.U32 R10, R13 ;  /* 0x0000000d000a7245 */ /* 0x000fe40000201000 */
[----:B------:R-:W-:Y:S01]  /*0e90*/  FFMA R6, R17, UR16, R6 ;  /* 0x0000001011067c23 */ /* 0x000fe20008000006 */
[----:B------:R-:W-:Y:S02]  /*0ea0*/  I2FP.F32.U32 R14, R14 ;  /* 0x0000000e000e7245 */ /* 0x000fe40000201000 */
[----:B------:R-:W-:Y:S01]  /*0eb0*/  FFMA R15, R10, UR16, R15 ;  /* 0x000000100a0f7c23 */ /* 0x000fe2000800000f */
[----:B------:R-:W-:-:S02]  /*0ec0*/  I2FP.F32.U32 R13, R18 ;  /* 0x00000012000d7245 */ /* 0x000fc40000201000 */
[----:B0-----:R-:W-:Y:S01]  /*0ed0*/  FFMA R17, R14, UR7, R11 ;  /* 0x000000070e117c23 */ /* 0x001fe2000800000b */
[----:B-1----:R-:W-:Y:S02]  /*0ee0*/  I2FP.F32.U32 R12, R19 ;  /* 0x00000013000c7245 */ /* 0x002fe40000201000 */
[----:B------:R-:W-:-:S03]  /*0ef0*/  FFMA R16, R13, UR7, R6 ;  /* 0x000000070d107c23 */ /* 0x000fc60008000006 */
[----:B------:R-:W-:-:S07]  /*0f00*/  FFMA R15, R12, UR7, R15 ;  /* 0x000000070c0f7c23 */ /* 0x000fce000800000f */
.L_x_28:
[----:B------:R-:W-:Y:S05]  /*0f10*/  BRA.U !UP2, `(.L_x_27) ;  /* 0x000000010acc7547 */ /* 0x000fea000b800000 */
[----:B------:R-:W-:Y:S02]  /*0f20*/  UISETP.NE.AND UP2, UPT, UR14, 0x1, UPT ;  /* 0x000000010e00788c */ /* 0x000fe4000bf45270 */
[----:B------:R-:W-:-:S07]  /*0f30*/  ULOP3.LUT UP3, URZ, UR17, 0x1, URZ, 0xc0, !UPT ;  /* 0x0000000111ff7892 */ /* 0x000fce000f86c0ff */
[----:B------:R-:W-:Y:S05]  /*0f40*/  BRA.U !UP2, `(.L_x_29) ;  /* 0x000000010a787547 */ /* 0x000fea000b800000 */
        /* <DEDUP_REMOVED lines=10> */
[----:B-1----:R-:W-:-:S05]  /*0ff0*/  LEA R11, R11, R10, 0x18 ;  /* 0x0000000a0b0b7211 */ /* 0x002fca00078ec0ff */
[----:B------:R-:W-:-:S05]  /*1000*/  IMAD R6, R6, 0x3, R11 ;  /* 0x0000000306067824 */ /* 0x000fca00078e020b */
[----:B------:R-:W1:Y:S04]  /*1010*/  LDS.U8 R10, [R6] ;  /* 0x00000000060a7984 */ /* 0x000e680000000000 */
[----:B------:R-:W4:Y:S04]  /*1020*/  LDS.U8 R11, [R6+0x1] ;  /* 0x00000100060b7984 */ /* 0x000f280000000000 */
[----:B------:R-:W5:Y:S04]  /*1030*/  LDS.U8 R12, [R6+0x2] ;  /* 0x00000200060c7984 */ /* 0x000f680000000000 */
[----:B------:R-:W0:Y:S04]  /*1040*/  LDS.U8 R13, [R6+0x3] ;  /* 0x00000300060d7984 */ /* 0x000e280000000000 */
[----:B------:R-:W3:Y:S04]  /*1050*/  LDS.U8 R14, [R6+0x4] ;  /* 0x00000400060e7984 */ /* 0x000ee80000000000 */
[----:B------:R-:W3:Y:S01]  /*1060*/  LDS.U8 R18, [R6+0x5] ;  /* 0x0000050006127984 */ /* 0x000ee20000000000 */
[----:B-1----:R-:W-:-:S02]  /*1070*/  I2FP.F32.U32 R10, R10 ;  /* 0x0000000a000a7245 */ /* 0x002fc40000201000 */
[----:B----4-:R-:W-:-:S03]  /*1080*/  I2FP.F32.U32 R11, R11 ;  /* 0x0000000b000b7245 */ /* 0x010fc60000201000 */
[----:B--2---:R-:W-:Y:S01]  /*1090*/  FFMA R10, R10, UR7, R17 ;  /* 0x000000070a0a7c23 */ /* 0x004fe20008000011 */
[----:B-----5:R-:W-:Y:S01]  /*10a0*/  I2FP.F32.U32 R12, R12 ;  /* 0x0000000c000c7245 */ /* 0x020fe20000201000 */
[----:B------:R-:W-:Y:S01]  /*10b0*/  FFMA R11, R11, UR7, R16 ;  /* 0x000000070b0b7c23 */ /* 0x000fe20008000010 */
[----:B0-----:R-:W-:-:S03]  /*10c0*/  I2FP.F32.U32 R13, R13 ;  /* 0x0000000d000d7245 */ /* 0x001fc60000201000 */
[----:B------:R-:W-:Y:S01]  /*10d0*/  FFMA R12, R12, UR7, R15 ;  /* 0x000000070c0c7c23 */ /* 0x000fe2000800000f */
[----:B---3--:R-:W-:Y:S01]  /*10e0*/  I2FP.F32.U32 R14, R14 ;  /* 0x0000000e000e7245 */ /* 0x008fe20000201000 */
[----:B------:R-:W-:Y:S01]  /*10f0*/  FFMA R17, R13, UR8, R10 ;  /* 0x000000080d117c23 */ /* 0x000fe2000800000a */
[----:B------:R-:W-:-:S03]  /*1100*/  I2FP.F32.U32 R19, R18 ;  /* 0x0000001200137245 */ /* 0x000fc60000201000 */
[----:B------:R-:W-:Y:S02]  /*1110*/  FFMA R16, R14, UR8, R11 ;  /* 0x000000080e107c23 */ /* 0x000fe4000800000b */
[----:B------:R-:W-:-:S07]  /*1120*/  FFMA R15, R19, UR8, R12 ;  /* 0x00000008130f7c23 */ /* 0x000fce000800000c */
.L_x_29:
[----:B------:R-:W-:Y:S05]  /*1130*/  BRA.U !UP3, `(.L_x_27) ;  /* 0x000000010b447547 */ /* 0x000fea000b800000 */
[----:B------:R-:W1:Y:S01]  /*1140*/  S2R R11, SR_CgaCtaId ;  /* 0x00000000000b7919 */ /* 0x000e620000008800 */
[----:B------:R-:W-:Y:S02]  /*1150*/  MOV R6, 0x400 ;  /* 0x0000040000067802 */ /* 0x000fe40000000f00 */
[----:B------:R-:W-:Y:S01]  /*1160*/  IADD3 R9, PT, PT, R9, UR5, RZ ;  /* 0x0000000509097c10 */ /* 0x000fe2000fffe0ff */
[----:B------:R-:W-:-:S04]  /*1170*/  UIADD3 UR5, UPT, UPT, UR10, UR5, URZ ;  /* 0x000000050a057290 */ /* 0x000fc8000fffe0ff */
[----:B------:R-:W-:-:S12]  /*1180*/  USHF.L.U32 UR5, UR5, 0x2, URZ ;  /* 0x0000000205057899 */ /* 0x000fd800080006ff */
[----:B------:R-:W2:Y:S01]  /*1190*/  LDCU UR5, c[0x3][UR5] ;  /* 0x00c00000050577ac */ /* 0x000ea20008000800 */
[----:B-1----:R-:W-:-:S05]  /*11a0*/  LEA R6, R11, R6, 0x18 ;  /* 0x000000060b067211 */ /* 0x002fca00078ec0ff */
[----:B------:R-:W-:-:S05]  /*11b0*/  IMAD R9, R9, 0x3, R6 ;  /* 0x0000000309097824 */ /* 0x000fca00078e0206 */
[----:B------:R-:W1:Y:S04]  /*11c0*/  LDS.U8 R10, [R9+0x1] ;  /* 0x00000100090a7984 */ /* 0x000e680000000000 */
[----:B------:R-:W3:Y:S04]  /*11d0*/  LDS.U8 R6, [R9] ;  /* 0x0000000009067984 */ /* 0x000ee80000000000 */
[----:B------:R-:W4:Y:S01]  /*11e0*/  LDS.U8 R11, [R9+0x2] ;  /* 0x00000200090b7984 */ /* 0x000f220000000000 */
[----:B-1----:R-:W-:Y:S02]  /*11f0*/  I2FP.F32.U32 R13, R10 ;  /* 0x0000000a000d7245 */ /* 0x002fe40000201000 */
[----:B---3--:R-:W-:-:S03]  /*1200*/  I2FP.F32.U32 R6, R6 ;  /* 0x0000000600067245 */ /* 0x008fc60000201000 */
[----:B--2---:R-:W-:Y:S01]  /*1210*/  FFMA R16, R13, UR5, R16 ;  /* 0x000000050d107c23 */ /* 0x004fe20008000010 */
[----:B----4-:R-:W-:Y:S01]  /*1220*/  I2FP.F32.U32 R10, R11 ;  /* 0x0000000b000a7245 */ /* 0x010fe20000201000 */
[----:B------:R-:W-:-:S04]  /*1230*/  FFMA R17, R6, UR5, R17 ;  /* 0x0000000506117c23 */ /* 0x000fc80008000011 */
[----:B------:R-:W-:-:S07]  /*1240*/  FFMA R15, R10, UR5, R15 ;  /* 0x000000050a0f7c23 */ /* 0x000fce000800000f */
.L_x_27:
[----:B------:R-:W-:Y:S05]  /*1250*/  BRA.U UP1, `(.L_x_30) ;  /* 0xfffffff101c87547 */ /* 0x000fea000b83ffff */
.L_x_24:
[----:B------:R-:W1:Y:S01]  /*1260*/  LDC.64 R4, c[0x0][0x398] ;  /* 0x0000e600ff047b82 */ /* 0x000e620000000a00 */
[----:B------:R-:W2:Y:S01]  /*1270*/  LDCU UR4, c[0x0][0x388] ;  /* 0x00007100ff0477ac */ /* 0x000ea20008000800 */
[----:B------:R-:W3:Y:S08]  /*1280*/  F2I.U32.TRUNC.NTZ R17, |R17| ;  /* 0x4000001100117305 */ /* 0x000ef0000020f000 */
[----:B------:R-:W4:Y:S08]  /*1290*/  F2I.U32.TRUNC.NTZ R7, |R16| ;  /* 0x4000001000077305 */ /* 0x000f30000020f000 */
[----:B------:R-:W5:Y:S01]  /*12a0*/  F2I.U32.TRUNC.NTZ R15, |R15| ;  /* 0x4000000f000f7305 */ /* 0x000f62000020f000 */
[----:B--2---:R-:W-:-:S04]  /*12b0*/  IMAD R3, R0, UR4, R3 ;  /* 0x0000000400037c24 */ /* 0x004fc8000f8e0203 */
[----:B-1----:R-:W-:-:S05]  /*12c0*/  IMAD.WIDE R2, R3, 0x3, R4 ;  /* 0x0000000303027825 */ /* 0x002fca00078e0204 */
[----:B---3--:R-:W-:Y:S04]  /*12d0*/  STG.E.U8 desc[UR12][R2.64], R17 ;  /* 0x0000001102007986 */ /* 0x008fe8000c10110c */
[----:B----4-:R-:W-:Y:S04]  /*12e0*/  STG.E.U8 desc[UR12][R2.64+0x1], R7 ;  /* 0x0000010702007986 */ /* 0x010fe8000c10110c */
[----:B-----5:R-:W-:Y:S01]  /*12f0*/  STG.E.U8 desc[UR12][R2.64+0x2], R15 ;  /* 0x0000020f02007986 */ /* 0x020fe2000c10110c */
[----:B------:R-:W-:Y:S05]  /*1300*/  EXIT ;  /* 0x000000000000794d */ /* 0x000fea0003800000 */
.L_x_31:
        /* <DEDUP_REMOVED lines=15> */
.L_x_34:


//--------------------- .nv.shared._Z20Calculate_CumulativePdiiS_Pi --------------------------
	.section	.nv.shared._Z20Calculate_CumulativePdiiS_Pi,"aw",@nobits
	.sectionflags	@""
	.align	16
	.zero		1024


//--------------------- .nv.shared.reserved.0     --------------------------
	.section	.nv.shared.reserved.0,"aw",@nobits
	.weak		__nv_reservedSMEM_offset_0_alias
	.size		__nv_reservedSMEM_offset_0_alias, 0, 64
	.other		__nv_reservedSMEM_offset_0_alias,@"STO_CUDA_RESERVED_SHARED STV_DEFAULT"
__nv_reservedSMEM_offset_0_alias:
	.zero		0
	.zero		64


//--------------------- .nv.shared._Z12addMatKernelP6uchar3S0_iiPd --------------------------
	.section	.nv.shared._Z12addMatKernelP6uchar3S0_iiPd,"aw",@nobits
	.sectionflags	@""
	.align	16
	.zero		1024


//--------------------- .nv.shared._Z18Convolution_KernelP6uchar3iiiS0_ --------------------------
	.section	.nv.shared._Z18Convolution_KernelP6uchar3iiiS0_,"aw",@nobits
	.sectionflags	@""
	.align	16
	.zero		1024


//--------------------- .nv.constant0._Z20Calculate_CumulativePdiiS_Pi --------------------------
	.section	.nv.constant0._Z20Calculate_CumulativePdiiS_Pi,"a",@progbits
	.sectionflags	@""
	.align	4
.nv.constant0._Z20Calculate_CumulativePdiiS_Pi:
	.zero		928


//--------------------- .nv.constant0._Z12addMatKernelP6uchar3S0_iiPd --------------------------
	.section	.nv.constant0._Z12addMatKernelP6uchar3S0_iiPd,"a",@progbits
	.sectionflags	@""
	.align	4
.nv.constant0._Z12addMatKernelP6uchar3S0_iiPd:
	.zero		928


//--------------------- .nv.constant0._Z18Convolution_KernelP6uchar3iiiS0_ --------------------------
	.section	.nv.constant0._Z18Convolution_KernelP6uchar3iiiS0_,"a",@progbits
	.sectionflags	@""
	.align	4
.nv.constant0._Z18Convolution_KernelP6uchar3iiiS0_:
	.zero		928


//--------------------- SYMBOLS --------------------------

	.type		.nv.reservedSmem.offset0,@object
	.size		.nv.reservedSmem.offset0,0x4
	.type		.nv.reservedSmem.cap,@object
	.size		.nv.reservedSmem.cap,0x4
